def attn_fwd(
    Q,
    K,
    V,
    Out,
    Lse,
    sm_scale,
    stride_qz,
    stride_qh,
    stride_qm,
    stride_qk,
    stride_kz,
    stride_kh,
    stride_kn,
    stride_kk,
    stride_vz,
    stride_vh,
    stride_vn,
    stride_vk,
    stride_oz,
    stride_oh,
    stride_om,
    stride_ok,
    seqlen_q,
    seqlen_k,
    BLOCK_M: tl.constexpr,
    BLOCK_N: tl.constexpr,
    HEAD_DIM: tl.constexpr,
    CAUSAL: tl.constexpr,
):
    start_m = tl.program_id(0)
    off_hz = tl.program_id(1)
    q_off = off_hz * stride_qh
    k_off = off_hz * stride_kh
    v_off = off_hz * stride_vh
    offs_m = start_m * BLOCK_M + tl.arange(0, BLOCK_M)
    offs_d = tl.arange(0, HEAD_DIM)
    offs_n = tl.arange(0, BLOCK_N)
    q_ptrs = Q + q_off + offs_m[:, None] * stride_qm + offs_d[None, :] * stride_qk
    k_ptrs = K + k_off + offs_d[:, None] * stride_kk + offs_n[None, :] * stride_kn
    v_ptrs = V + v_off + offs_n[:, None] * stride_vn + offs_d[None, :] * stride_vk
    m_i = tl.full([BLOCK_M], float("-inf"), dtype=tl.float32)
    l_i = tl.zeros([BLOCK_M], dtype=tl.float32) + 1.0
    acc = tl.zeros([BLOCK_M, HEAD_DIM], dtype=tl.float32)
    q = tl.load(q_ptrs)
    acc, l_i, m_i = _attn_fwd_inner(
        acc,
        l_i,
        m_i,
        q,
        k_ptrs,
        v_ptrs,
        sm_scale,
        stride_kn,
        stride_vn,
        start_m,
        seqlen_k,
        BLOCK_M,
        BLOCK_N,
        HEAD_DIM,
        CAUSAL,
    )
    acc = acc / l_i[:, None]
    lse = m_i + tl.math.log2(l_i) / 1.4426950408889634
    o_ptrs = (
        Out
        + off_hz * stride_oh
        + offs_m[:, None] * stride_om
        + offs_d[None, :] * stride_ok
    )
    tl.store(o_ptrs, acc.to(Out.dtype.element_ty))
    tl.store(Lse + off_hz * seqlen_q + offs_m, lse)

# config = {"BLOCK_M": 128, "BLOCK_N": 16, "HEAD_DIM": 64, "arch": "sm_100", "causal": false, "dtype": "bf16", "num_stages": 2, "num_warps": 8}
# arch = sm_100


// ===== COMPILED SASS (sm_100a) =====

	.target	sm_100a

	.elftype	@"ET_EXEC"


//--------------------- .note.nv.tkinfo           --------------------------
	.section	.note.nv.tkinfo,"",@"SHT_NOTE"
	.sectionflags	@"SHF_NOTE_NV_TKINFO"
	.tkinfo
        /*0018*/ 	.word	0x00000081
        /*0030*/ 	.string	""
        /*0030*/ 	.string	"ptxas-blackwell"
        /*0030*/ 	.string	"Cuda compilation tools, release 12.9, V12.9.86"
        /*0030*/ 	.string	"Build cuda_12.9.r12.9/compiler.36037853_0"
        /*0030*/ 	.string	"-v  -suppress-debug-info  -lineinfo  -arch sm_100a "



//--------------------- .note.nv.cuver            --------------------------
	.section	.note.nv.cuver,"",@"SHT_NOTE"
	.sectionflags	@"SHF_NOTE_NV_CUVER"
        /*0018*/ 	.short	0x0001
        /*001a*/ 	.short	0x0064
        /*001c*/ 	.short	0x0001
        /*001e*/ 	.short	0x0000
        /*0020*/ 	.short	0x0001
        /*0022*/ 	.short	0x0000


//--------------------- .nv.info                  --------------------------
	.section	.nv.info,"",@"SHT_CUDA_INFO"
	.align	4


	//----- nvinfo : EIATTR_REGCOUNT
	.align		4
        /*0000*/ 	.byte	0x04, 0x2f
        /*0002*/ 	.short	(.L_5 - .L_4)
	.align		4
.L_4:
        /*0004*/ 	.word	index@(attn_fwd)
        /*0008*/ 	.word	0x0000004f


	//----- nvinfo : EIATTR_FRAME_SIZE
	.align		4
.L_5:
        /*000c*/ 	.byte	0x04, 0x11
        /*000e*/ 	.short	(.L_7 - .L_6)
	.align		4
.L_6:
        /*0010*/ 	.word	index@($__internal_2_$__cuda_sm10x_tcgen05_guardrail_trap_unallocated_columns_being_dealloced)
        /*0014*/ 	.word	0x00000000


	//----- nvinfo : EIATTR_FRAME_SIZE
	.align		4
.L_7:
        /*0018*/ 	.byte	0x04, 0x11
        /*001a*/ 	.short	(.L_9 - .L_8)
	.align		4
.L_8:
        /*001c*/ 	.word	index@($__internal_1_$__cuda_sm10x_tcgen05_guardrail_trap_phase_invalid_during_alloc)
        /*0020*/ 	.word	0x00000000


	//----- nvinfo : EIATTR_FRAME_SIZE
	.align		4
.L_9:
        /*0024*/ 	.byte	0x04, 0x11
        /*0026*/ 	.short	(.L_11 - .L_10)
	.align		4
.L_10:
        /*0028*/ 	.word	index@($__internal_0_$__cuda_sm10x_tcgen05_guardrail_trap_col_being_dealloced_not_returned_by_alloc)
        /*002c*/ 	.word	0x00000000


	//----- nvinfo : EIATTR_FRAME_SIZE
	.align		4
.L_11:
        /*0030*/ 	.byte	0x04, 0x11
        /*0032*/ 	.short	(.L_13 - .L_12)
	.align		4
.L_12:
        /*0034*/ 	.word	index@(attn_fwd)
        /*0038*/ 	.word	0x00000000


	//----- nvinfo : EIATTR_MIN_STACK_SIZE
	.align		4
.L_13:
        /*003c*/ 	.byte	0x04, 0x12
        /*003e*/ 	.short	(.L_15 - .L_14)
	.align		4
.L_14:
        /*0040*/ 	.word	index@(attn_fwd)
        /*0044*/ 	.word	0x00000000
.L_15:


//--------------------- .nv.info.attn_fwd         --------------------------
	.section	.nv.info.attn_fwd,"",@"SHT_CUDA_INFO"
	.sectionflags	@""
	.align	4


	//----- nvinfo : EIATTR_CUDA_API_VERSION
	.align		4
        /*0000*/ 	.byte	0x04, 0x37
        /*0002*/ 	.short	(.L_17 - .L_16)
.L_16:
        /*0004*/ 	.word	0x00000081


	//----- nvinfo : EIATTR_KPARAM_INFO
	.align		4
.L_17:
        /*0008*/ 	.byte	0x04, 0x17
        /*000a*/ 	.short	(.L_19 - .L_18)
.L_18:
        /*000c*/ 	.word	0x00000000
        /*0010*/ 	.short	0x0019
        /*0012*/ 	.short	0x0080
        /*0014*/ 	.byte	0x00, 0xf4, 0x21, 0x00


	//----- nvinfo : EIATTR_KPARAM_INFO
	.align		4
.L_19:
        /*0018*/ 	.byte	0x04, 0x17
        /*001a*/ 	.short	(.L_21 - .L_20)
.L_20:
        /*001c*/ 	.word	0x00000000
        /*0020*/ 	.short	0x0018
        /*0022*/ 	.short	0x0078
        /*0024*/ 	.byte	0x00, 0xf4, 0x21, 0x00


	//----- nvinfo : EIATTR_KPARAM_INFO
	.align		4
.L_21:
        /*0028*/ 	.byte	0x04, 0x17
        /*002a*/ 	.short	(.L_23 - .L_22)
.L_22:
        /*002c*/ 	.word	0x00000000
        /*0030*/ 	.short	0x0017
        /*0032*/ 	.short	0x0070
        /*0034*/ 	.byte	0x00, 0xf0, 0x11, 0x00


	//----- nvinfo : EIATTR_KPARAM_INFO
	.align		4
.L_23:
        /*0038*/ 	.byte	0x04, 0x17
        /*003a*/ 	.short	(.L_25 - .L_24)
.L_24:
        /*003c*/ 	.word	0x00000000
        /*0040*/ 	.short	0x0016
        /*0042*/ 	.short	0x006c
        /*0044*/ 	.byte	0x00, 0xf0, 0x11, 0x00


	//----- nvinfo : EIATTR_KPARAM_INFO
	.align		4
.L_25:
        /*0048*/ 	.byte	0x04, 0x17
        /*004a*/ 	.short	(.L_27 - .L_26)
.L_26:
        /*004c*/ 	.word	0x00000000
        /*0050*/ 	.short	0x0015
        /*0052*/ 	.short	0x0068
        /*0054*/ 	.byte	0x00, 0xf0, 0x11, 0x00


	//----- nvinfo : EIATTR_KPARAM_INFO
	.align		4
.L_27:
        /*0058*/ 	.byte	0x04, 0x17
        /*005a*/ 	.short	(.L_29 - .L_28)
.L_28:
        /*005c*/ 	.word	0x00000000
        /*0060*/ 	.short	0x0014
        /*0062*/ 	.short	0x0064
        /*0064*/ 	.byte	0x00, 0xf0, 0x11, 0x00


	//----- nvinfo : EIATTR_KPARAM_INFO
	.align		4
.L_29:
        /*0068*/ 	.byte	0x04, 0x17
        /*006a*/ 	.short	(.L_31 - .L_30)
.L_30:
        /*006c*/ 	.word	0x00000000
        /*0070*/ 	.short	0x0013
        /*0072*/ 	.short	0x0060
        /*0074*/ 	.byte	0x00, 0xf0, 0x11, 0x00


	//----- nvinfo : EIATTR_KPARAM_INFO
	.align		4
.L_31:
        /*0078*/ 	.byte	0x04, 0x17
        /*007a*/ 	.short	(.L_33 - .L_32)
.L_32:
        /*007c*/ 	.word	0x00000000
        /*0080*/ 	.short	0x0012
        /*0082*/ 	.short	0x005c
        /*0084*/ 	.byte	0x00, 0xf0, 0x11, 0x00


	//----- nvinfo : EIATTR_KPARAM_INFO
	.align		4
.L_33:
        /*0088*/ 	.byte	0x04, 0x17
        /*008a*/ 	.short	(.L_35 - .L_34)
.L_34:
        /*008c*/ 	.word	0x00000000
        /*0090*/ 	.short	0x0011
        /*0092*/ 	.short	0x0058
        /*0094*/ 	.byte	0x00, 0xf0, 0x11, 0x00


	//----- nvinfo : EIATTR_KPARAM_INFO
	.align		4
.L_35:
        /*0098*/ 	.byte	0x04, 0x17
        /*009a*/ 	.short	(.L_37 - .L_36)
.L_36:
        /*009c*/ 	.word	0x00000000
        /*00a0*/ 	.short	0x0010
        /*00a2*/ 	.short	0x0054
        /*00a4*/ 	.byte	0x00, 0xf0, 0x11, 0x00


	//----- nvinfo : EIATTR_KPARAM_INFO
	.align		4
.L_37:
        /*00a8*/ 	.byte	0x04, 0x17
        /*00aa*/ 	.short	(.L_39 - .L_38)
.L_38:
        /*00ac*/ 	.word	0x00000000
        /*00b0*/ 	.short	0x000f
        /*00b2*/ 	.short	0x0050
        /*00b4*/ 	.byte	0x00, 0xf0, 0x11, 0x00


	//----- nvinfo : EIATTR_KPARAM_INFO
	.align		4
.L_39:
        /*00b8*/ 	.byte	0x04, 0x17
        /*00ba*/ 	.short	(.L_41 - .L_40)
.L_40:
        /*00bc*/ 	.word	0x00000000
        /*00c0*/ 	.short	0x000e
        /*00c2*/ 	.short	0x004c
        /*00c4*/ 	.byte	0x00, 0xf0, 0x11, 0x00


	//----- nvinfo : EIATTR_KPARAM_INFO
	.align		4
.L_41:
        /*00c8*/ 	.byte	0x04, 0x17
        /*00ca*/ 	.short	(.L_43 - .L_42)
.L_42:
        /*00cc*/ 	.word	0x00000000
        /*00d0*/ 	.short	0x000d
        /*00d2*/ 	.short	0x0048
        /*00d4*/ 	.byte	0x00, 0xf0, 0x11, 0x00


	//----- nvinfo : EIATTR_KPARAM_INFO
	.align		4
.L_43:
        /*00d8*/ 	.byte	0x04, 0x17
        /*00da*/ 	.short	(.L_45 - .L_44)
.L_44:
        /*00dc*/ 	.word	0x00000000
        /*00e0*/ 	.short	0x000c
        /*00e2*/ 	.short	0x0044
        /*00e4*/ 	.byte	0x00, 0xf0, 0x11, 0x00


	//----- nvinfo : EIATTR_KPARAM_INFO
	.align		4
.L_45:
        /*00e8*/ 	.byte	0x04, 0x17
        /*00ea*/ 	.short	(.L_47 - .L_46)
.L_46:
        /*00ec*/ 	.word	0x00000000
        /*00f0*/ 	.short	0x000b
        /*00f2*/ 	.short	0x0040
        /*00f4*/ 	.byte	0x00, 0xf0, 0x11, 0x00


	//----- nvinfo : EIATTR_KPARAM_INFO
	.align		4
.L_47:
        /*00f8*/ 	.byte	0x04, 0x17
        /*00fa*/ 	.short	(.L_49 - .L_48)
.L_48:
        /*00fc*/ 	.word	0x00000000
        /*0100*/ 	.short	0x000a
        /*0102*/ 	.short	0x003c
        /*0104*/ 	.byte	0x00, 0xf0, 0x11, 0x00


	//----- nvinfo : EIATTR_KPARAM_INFO
	.align		4
.L_49:
        /*0108*/ 	.byte	0x04, 0x17
        /*010a*/ 	.short	(.L_51 - .L_50)
.L_50:
        /*010c*/ 	.word	0x00000000
        /*0110*/ 	.short	0x0009
        /*0112*/ 	.short	0x0038
        /*0114*/ 	.byte	0x00, 0xf0, 0x11, 0x00


	//----- nvinfo : EIATTR_KPARAM_INFO
	.align		4
.L_51:
        /*0118*/ 	.byte	0x04, 0x17
        /*011a*/ 	.short	(.L_53 - .L_52)
.L_52:
        /*011c*/ 	.word	0x00000000
        /*0120*/ 	.short	0x0008
        /*0122*/ 	.short	0x0034
        /*0124*/ 	.byte	0x00, 0xf0, 0x11, 0x00


	//----- nvinfo : EIATTR_KPARAM_INFO
	.align		4
.L_53:
        /*0128*/ 	.byte	0x04, 0x17
        /*012a*/ 	.short	(.L_55 - .L_54)
.L_54:
        /*012c*/ 	.word	0x00000000
        /*0130*/ 	.short	0x0007
        /*0132*/ 	.short	0x0030
        /*0134*/ 	.byte	0x00, 0xf0, 0x11, 0x00


	//----- nvinfo : EIATTR_KPARAM_INFO
	.align		4
.L_55:
        /*0138*/ 	.byte	0x04, 0x17
        /*013a*/ 	.short	(.L_57 - .L_56)
.L_56:
        /*013c*/ 	.word	0x00000000
        /*0140*/ 	.short	0x0006
        /*0142*/ 	.short	0x002c
        /*0144*/ 	.byte	0x00, 0xf0, 0x11, 0x00


	//----- nvinfo : EIATTR_KPARAM_INFO
	.align		4
.L_57:
        /*0148*/ 	.byte	0x04, 0x17
        /*014a*/ 	.short	(.L_59 - .L_58)
.L_58:
        /*014c*/ 	.word	0x00000000
        /*0150*/ 	.short	0x0005
        /*0152*/ 	.short	0x0028
        /*0154*/ 	.byte	0x00, 0xf0, 0x11, 0x00


	//----- nvinfo : EIATTR_KPARAM_INFO
	.align		4
.L_59:
        /*0158*/ 	.byte	0x04, 0x17
        /*015a*/ 	.short	(.L_61 - .L_60)
.L_60:
        /*015c*/ 	.word	0x00000000
        /*0160*/ 	.short	0x0004
        /*0162*/ 	.short	0x0020
        /*0164*/ 	.byte	0x00, 0xf4, 0x21, 0x00


	//----- nvinfo : EIATTR_KPARAM_INFO
	.align		4
.L_61:
        /*0168*/ 	.byte	0x04, 0x17
        /*016a*/ 	.short	(.L_63 - .L_62)
.L_62:
        /*016c*/ 	.word	0x00000000
        /*0170*/ 	.short	0x0003
        /*0172*/ 	.short	0x0018
        /*0174*/ 	.byte	0x00, 0xf4, 0x21, 0x00


	//----- nvinfo : EIATTR_KPARAM_INFO
	.align		4
.L_63:
        /*0178*/ 	.byte	0x04, 0x17
        /*017a*/ 	.short	(.L_65 - .L_64)
.L_64:
        /*017c*/ 	.word	0x00000000
        /*0180*/ 	.short	0x0002
        /*0182*/ 	.short	0x0010
        /*0184*/ 	.byte	0x00, 0xf4, 0x21, 0x00


	//----- nvinfo : EIATTR_KPARAM_INFO
	.align		4
.L_65:
        /*0188*/ 	.byte	0x04, 0x17
        /*018a*/ 	.short	(.L_67 - .L_66)
.L_66:
        /*018c*/ 	.word	0x00000000
        /*0190*/ 	.short	0x0001
        /*0192*/ 	.short	0x0008
        /*0194*/ 	.byte	0x00, 0xf4, 0x21, 0x00


	//----- nvinfo : EIATTR_KPARAM_INFO
	.align		4
.L_67:
        /*0198*/ 	.byte	0x04, 0x17
        /*019a*/ 	.short	(.L_69 - .L_68)
.L_68:
        /*019c*/ 	.word	0x00000000
        /*01a0*/ 	.short	0x0000
        /*01a2*/ 	.short	0x0000
        /*01a4*/ 	.byte	0x00, 0xf4, 0x21, 0x00


	//----- nvinfo : EIATTR_AT_ENTRY_FRAGMENTS
	.align		4
.L_69:
        /*01a8*/ 	.byte	0x04, 0x4f
        /*01aa*/ 	.short	(.L_71 - .L_70)


	//   ....[0]....
.L_70:
        /*01ac*/ 	.word	0x00000004


	//----- nvinfo : EIATTR_RESERVED_SMEM_USED
	.align		4
.L_71:
        /*01b0*/ 	.byte	0x01, 0x41
	.zero		2


	//----- nvinfo : EIATTR_SPARSE_MMA_MASK
	.align		4
        /*01b4*/ 	.byte	0x03, 0x50
        /*01b6*/ 	.short	0x0000


	//----- nvinfo : EIATTR_TCGEN05_1CTA_USED
	.align		4
        /*01b8*/ 	.byte	0x01, 0x51
	.zero		2


	//----- nvinfo : EIATTR_MAXREG_COUNT
	.align		4
        /*01bc*/ 	.byte	0x03, 0x1b
        /*01be*/ 	.short	0x00ff


	//----- nvinfo : EIATTR_NUM_BARRIERS
	.align		4
        /*01c0*/ 	.byte	0x02, 0x4c
        /*01c2*/ 	.byte	0x01
	.zero		1


	//----- nvinfo : EIATTR_INT_WARP_WIDE_INSTR_OFFSETS
	.align		4
        /*01c4*/ 	.byte	0x04, 0x31
        /*01c6*/ 	.short	(.L_73 - .L_72)


	//   ....[0]....
.L_72:
        /*01c8*/ 	.word	0x00000f70


	//   ....[1]....
        /*01cc*/ 	.word	0x00000f90


	//   ....[2]....
        /*01d0*/ 	.word	0x00001360


	//   ....[3]....
        /*01d4*/ 	.word	0x00001490


	//   ....[4]....
        /*01d8*/ 	.word	0x00002600


	//   ....[5]....
        /*01dc*/ 	.word	0x00004960


	//   ....[6]....
        /*01e0*/ 	.word	0x000049b0


	//----- nvinfo : EIATTR_COOP_GROUP_MASK_REGIDS
	.align		4
.L_73:
        /*01e4*/ 	.byte	0x04, 0x29
        /*01e6*/ 	.short	(.L_75 - .L_74)


	//   ....[0]....
.L_74:
        /*01e8*/ 	.word	0xffffffff


	//   ....[1]....
        /*01ec*/ 	.word	0xffffffff


	//   ....[2]....
        /*01f0*/ 	.word	0xffffffff


	//   ....[3]....
        /*01f4*/ 	.word	0xffffffff


	//   ....[4]....
        /*01f8*/ 	.word	0xffffffff


	//   ....[5]....
        /*01fc*/ 	.word	0xffffffff


	//   ....[6]....
        /*0200*/ 	.word	0xffffffff


	//   ....[7]....
        /*0204*/ 	.word	0xffffffff


	//----- nvinfo : EIATTR_COOP_GROUP_INSTR_OFFSETS
	.align		4
.L_75:
        /*0208*/ 	.byte	0x04, 0x28
        /*020a*/ 	.short	(.L_77 - .L_76)


	//   ....[0]....
.L_76:
        /*020c*/ 	.word	0x00000050


	//   ....[1]....
        /*0210*/ 	.word	0x00000310


	//   ....[2]....
        /*0214*/ 	.word	0x000019c0


	//   ....[3]....
        /*0218*/ 	.word	0x00001f00


	//   ....[4]....
        /*021c*/ 	.word	0x00002920


	//   ....[5]....
        /*0220*/ 	.word	0x00002bf0


	//   ....[6]....
        /*0224*/ 	.word	0x000047f0


	//   ....[7]....
        /*0228*/ 	.word	0x00004a60


	//----- nvinfo : EIATTR_VRC_CTA_INIT_COUNT
	.align		4
.L_77:
        /*022c*/ 	.byte	0x02, 0x4a
        /*022e*/ 	.byte	0x80
	.zero		1


	//----- nvinfo : EIATTR_MBARRIER_INSTR_OFFSETS
	.align		4
        /*0230*/ 	.byte	0x04, 0x39
        /*0232*/ 	.short	(.L_79 - .L_78)


	//   ....[0]....
.L_78:
        /*0234*/ 	.word	0x000012b0
        /*0238*/ 	.word	0x000000ff
        /*023c*/ 	.word	0x00000000
        /*0240*/ 	.short	0x0100
        /*0242*/ 	.byte	0x0e
	.zero		1


	//   ....[1]....
        /*0244*/ 	.word	0x00001480
        /*0248*/ 	.word	0x000000ff
        /*024c*/ 	.word	0x00005808
        /*0250*/ 	.short	0x0100
        /*0252*/ 	.byte	0x0b
	.zero		1


	//   ....[2]....
        /*0254*/ 	.word	0x00001540
        /*0258*/ 	.word	0x000000ff
        /*025c*/ 	.word	0x00004800
        /*0260*/ 	.short	0x0100
        /*0262*/ 	.byte	0x0b
	.zero		1


	//   ....[3]....
        /*0264*/ 	.word	0x000017d0
        /*0268*/ 	.word	0x000000ff
        /*026c*/ 	.word	0x00004800
        /*0270*/ 	.short	0x010a
        /*0272*/ 	.byte	0x0b
	.zero		1


	//   ....[4]....
        /*0274*/ 	.word	0x00001890
        /*0278*/ 	.word	0x000000ff
        /*027c*/ 	.word	0x00004800
        /*0280*/ 	.short	0x0108
        /*0282*/ 	.byte	0x0b
	.zero		1


	//   ....[5]....
        /*0284*/ 	.word	0x00002680
        /*0288*/ 	.word	0x000000ff
        /*028c*/ 	.word	0x00005810
        /*0290*/ 	.short	0x0100
        /*0292*/ 	.byte	0x0b
	.zero		1


	//   ....[6]....
        /*0294*/ 	.word	0x000027f0
        /*0298*/ 	.word	0x000000ff
        /*029c*/ 	.word	0x00005810
        /*02a0*/ 	.short	0x010a
        /*02a2*/ 	.byte	0x0b
	.zero		1


	//   ....[7]....
        /*02a4*/ 	.word	0x00002840
        /*02a8*/ 	.word	0x000000ff
        /*02ac*/ 	.word	0x00005810
        /*02b0*/ 	.short	0x0108
        /*02b2*/ 	.byte	0x0b
	.zero		1


	//   ....[8]....
        /*02b4*/ 	.word	0x00002b30
        /*02b8*/ 	.word	0x000000ff
        /*02bc*/ 	.word	0x00000000
        /*02c0*/ 	.short	0x010a
        /*02c2*/ 	.byte	0x0e
	.zero		1


	//   ....[9]....
        /*02c4*/ 	.word	0x000031b0
        /*02c8*/ 	.word	0x000000ff
        /*02cc*/ 	.word	0x00000000
        /*02d0*/ 	.short	0x010a
        /*02d2*/ 	.byte	0x0e
	.zero		1


	//   ....[10]....
        /*02d4*/ 	.word	0x00003260
        /*02d8*/ 	.word	0x000000ff
        /*02dc*/ 	.word	0x00005800
        /*02e0*/ 	.short	0x0108
        /*02e2*/ 	.byte	0x0b
	.zero		1


	//   ....[11]....
        /*02e4*/ 	.word	0x00003290
        /*02e8*/ 	.word	0x000000ff
        /*02ec*/ 	.word	0x00005808
        /*02f0*/ 	.short	0x0108
        /*02f2*/ 	.byte	0x0b
	.zero		1


	//   ....[12]....
        /*02f4*/ 	.word	0x00004a80
        /*02f8*/ 	.word	0x000000ff
        /*02fc*/ 	.word	0x00004800
        /*0300*/ 	.short	0x010a
        /*0302*/ 	.byte	0x0b
	.zero		1


	//   ....[13]....
        /*0304*/ 	.word	0x00004ab0
        /*0308*/ 	.word	0x000000ff
        /*030c*/ 	.word	0x00005810
        /*0310*/ 	.short	0x010a
        /*0312*/ 	.byte	0x0b
	.zero		1


	//   ....[14]....
        /*0314*/ 	.word	0x00004ae0
        /*0318*/ 	.word	0x000000ff
        /*031c*/ 	.word	0x00000000
        /*0320*/ 	.short	0x010a
        /*0322*/ 	.byte	0x0e
	.zero		1


	//   ....[15]....
        /*0324*/ 	.word	0x00004b10
        /*0328*/ 	.word	0x000000ff
        /*032c*/ 	.word	0x00000000
        /*0330*/ 	.short	0x010a
        /*0332*/ 	.byte	0x0e
	.zero		1


	//----- nvinfo : EIATTR_NUM_MBARRIERS
	.align		4
.L_79:
        /*0334*/ 	.byte	0x03, 0x38
        /*0336*/ 	.short	0xffff


	//----- nvinfo : EIATTR_EXIT_INSTR_OFFSETS
	.align		4
        /*0338*/ 	.byte	0x04, 0x1c
        /*033a*/ 	.short	(.L_81 - .L_80)


	//   ....[0]....
.L_80:
        /*033c*/ 	.word	0x00004a70


	//----- nvinfo : EIATTR_REQNTID
	.align		4
.L_81:
        /*0340*/ 	.byte	0x04, 0x10
        /*0342*/ 	.short	(.L_83 - .L_82)
.L_82:
        /*0344*/ 	.word	0x00000100
        /*0348*/ 	.word	0x00000001
        /*034c*/ 	.word	0x00000001


	//----- nvinfo : EIATTR_CRS_STACK_SIZE
	.align		4
.L_83:
        /*0350*/ 	.byte	0x04, 0x1e
        /*0352*/ 	.short	(.L_85 - .L_84)
.L_84:
        /*0354*/ 	.word	0x00000000


	//----- nvinfo : EIATTR_CBANK_PARAM_SIZE
	.align		4
.L_85:
        /*0358*/ 	.byte	0x03, 0x19
        /*035a*/ 	.short	0x0088


	//----- nvinfo : EIATTR_PARAM_CBANK
	.align		4
        /*035c*/ 	.byte	0x04, 0x0a
        /*035e*/ 	.short	(.L_87 - .L_86)
	.align		4
.L_86:
        /*0360*/ 	.word	index@(.nv.constant0.attn_fwd)
        /*0364*/ 	.short	0x0380
        /*0366*/ 	.short	0x0088


	//----- nvinfo : EIATTR_SW_WAR
	.align		4
.L_87:
        /*0368*/ 	.byte	0x04, 0x36
        /*036a*/ 	.short	(.L_89 - .L_88)
.L_88:
        /*036c*/ 	.word	0x00000008
.L_89:


//--------------------- .nv.compat                --------------------------
	.section	.nv.compat,"",@"SHT_CUDA_COMPAT_INFO"
	.align	4
        /*0000*/ 	.byte	0x02, 0x02, 0x02, 0x00, 0x02, 0x05, 0x05, 0x00, 0x02, 0x03, 0x00, 0x00, 0x02, 0x06, 0x01, 0x00


//--------------------- .nv.callgraph             --------------------------
	.section	.nv.callgraph,"",@"SHT_CUDA_CALLGRAPH"
	.align	4
	.sectionentsize	8
	.align		4
        /*0000*/ 	.word	0x00000000
	.align		4
        /*0004*/ 	.word	0xffffffff
	.align		4
        /*0008*/ 	.word	0x00000000
	.align		4
        /*000c*/ 	.word	0xfffffffe
	.align		4
        /*0010*/ 	.word	0x00000000
	.align		4
        /*0014*/ 	.word	0xfffffffd
	.align		4
        /*0018*/ 	.word	0x00000000
	.align		4
        /*001c*/ 	.word	0xfffffffc


//--------------------- .nv.constant4             --------------------------
	.section	.nv.constant4,"a",@progbits
	.align	8
	.align		8
.nv.constant4:
        /*0000*/ 	.dword	_$_str


//--------------------- .text.attn_fwd            --------------------------
	.section	.text.attn_fwd,"ax",@progbits
	.align	128
        .global         attn_fwd
        .type           attn_fwd,@function
        .size           attn_fwd,(.L_x_28 - attn_fwd)
        .other          attn_fwd,@"STO_CUDA_ENTRY STV_DEFAULT"
attn_fwd:
.text.attn_fwd:
[----:B------:R-:W0:Y:S01]  /*0000*/  LDC R1, c[0x0][0x37c] ;  /* 0x0000df00ff017b82 */ /* 0x000e220000000800 */
[----:B------:R-:W1:Y:S02]  /*0010*/  S2R R0, SR_TID.X ;  /* 0x0000000000007919 */ /* 0x000e640000002100 */
[----:B-1----:R-:W-:-:S13]  /*0020*/  ISETP.GE.U32.AND P0, PT, R0, 0x20, PT ;  /* 0x000000200000780c */ /* 0x002fda0003f06070 */
[----:B------:R-:W-:Y:S05]  /*0030*/  @P0 BRA `(.L_x_0) ;  /* 0x0000000000b80947 */ /* 0x000fea0003800000 */
[----:B------:R-:W1:Y:S01]  /*0040*/  S2UR UR6, SR_CgaCtaId ;  /* 0x00000000000679c3 */ /* 0x000e620000008800 */
[----:B------:R-:W-:Y:S01]  /*0050*/  NOP ;  /* 0x0000000000007918 */ /* 0x000fe20000000000 */
[----:B------:R-:W-:Y:S02]  /*0060*/  UMOV UR4, 0x40 ;  /* 0x0000004000047882 */ /* 0x000fe40000000000 */
[----:B-1----:R-:W-:-:S09]  /*0070*/  ULEA UR4, UR6, UR4, 0x18 ;  /* 0x0000000406047291 */ /* 0x002fd2000f8ec0ff */
[----:B------:R-:W1:Y:S01]  /*0080*/  LDS.U8 R2, [UR4] ;  /* 0x00000004ff027984 */ /* 0x000e620008000000 */
[----:B------:R-:W-:Y:S02]  /*0090*/  UMOV UR4, 0x400 ;  /* 0x0000040000047882 */ /* 0x000fe40000000000 */
[----:B------:R-:W-:Y:S01]  /*00a0*/  ULEA UR4, UR6, UR4, 0x18 ;  /* 0x0000000406047291 */ /* 0x000fe2000f8ec0ff */
[----:B-1----:R-:W-:-:S13]  /*00b0*/  ISETP.NE.AND P1, PT, R2, RZ, PT ;  /* 0x000000ff0200720c */ /* 0x002fda0003f25270 */
[----:B------:R-:W-:Y:S05]  /*00c0*/  @P1 BRA `(.L_x_1) ;  /* 0x00000000007c1947 */ /* 0x000fea0003800000 */
[----:B------:R-:W-:-:S13]  /*00d0*/  ELECT P1, URZ, PT ;  /* 0x0000000000ff782f */ /* 0x000fda0003820000 */
[----:B------:R-:W-:Y:S05]  /*00e0*/  @!P1 BRA `(.L_x_2) ;  /* 0x0000000000849947 */ /* 0x000fea0003800000 */
[----:B------:R-:W-:Y:S01]  /*00f0*/  UMOV UR5, 0x4 ;  /* 0x0000000400057882 */ /* 0x000fe20000000000 */
[----:B------:R-:W-:Y:S02]  /*0100*/  IMAD.MOV.U32 R5, RZ, RZ, 0x1 ;  /* 0x00000001ff057424 */ /* 0x000fe400078e00ff */
[----:B------:R-:W-:Y:S02]  /*0110*/  IMAD.MOV.U32 R3, RZ, RZ, 0xf ;  /* 0x0000000fff037424 */ /* 0x000fe400078e00ff */
[----:B------:R-:W-:Y:S04]  /*0120*/  DEPBAR.LE SB1, 0x36 ;  /* 0x00009d800000791a */ /* 0x000fe80000000000 */
[----:B------:R-:W1:Y:S02]  /*0130*/  UTCATOMSWS.FIND_AND_SET.ALIGN UP0, UR5, UR5 ;  /* 0x00000005000575e3 */ /* 0x000e640008000800 */
[----:B-1----:R-:W-:-:S04]  /*0140*/  PLOP3.LUT P1, PT, PT, PT, UP0, 0x80, 0x8 ;  /* 0x000000000008781c */ /* 0x002fc80003f2f008 */
[----:B------:R-:W-:-:S04]  /*0150*/  SEL R2, RZ, 0xffffffff, !P1 ;  /* 0xffffffffff027807 */ /* 0x000fc80004800000 */
[----:B------:R-:W-:Y:S02]  /*0160*/  ISETP.NE.AND P1, PT, R2, RZ, PT ;  /* 0x000000ff0200720c */ /* 0x000fe40003f25270 */
[----:B------:R-:W-:-:S11]  /*0170*/  MOV R2, UR5 ;  /* 0x0000000500027c02 */ /* 0x000fd60008000f00 */
[----:B------:R-:W-:Y:S05]  /*0180*/  @P1 BRA `(.L_x_3) ;  /* 0x0000000000241947 */ /* 0x000fea0003800000 */
.L_x_4:
[----:B------:R-:W-:Y:S05]  /*0190*/  NANOSLEEP 0x64 ;  /* 0x000000640000795d */ /* 0x000fea0003800000 */
[----:B------:R-:W-:-:S05]  /*01a0*/  UMOV UR5, 0x4 ;  /* 0x0000000400057882 */ /* 0x000fca0000000000 */
[----:B------:R-:W-:Y:S04]  /*01b0*/  DEPBAR.LE SB1, 0x36 ;  /* 0x00009d800000791a */ /* 0x000fe80000000000 */
[----:B------:R-:W1:Y:S02]  /*01c0*/  UTCATOMSWS.FIND_AND_SET.ALIGN UP0, UR5, UR5 ;  /* 0x00000005000575e3 */ /* 0x000e640008000800 */
[----:B-1----:R-:W-:-:S04]  /*01d0*/  PLOP3.LUT P1, PT, PT, PT, UP0, 0x80, 0x8 ;  /* 0x000000000008781c */ /* 0x002fc80003f2f008 */
[----:B------:R-:W-:-:S04]  /*01e0*/  SEL R2, RZ, 0xffffffff, !P1 ;  /* 0xffffffffff027807 */ /* 0x000fc80004800000 */
[----:B------:R-:W-:Y:S01]  /*01f0*/  ISETP.NE.AND P1, PT, R2, RZ, PT ;  /* 0x000000ff0200720c */ /* 0x000fe20003f25270 */
[----:B------:R-:W-:-:S12]  /*0200*/  IMAD.U32 R2, RZ, RZ, UR5 ;  /* 0x00000005ff027e24 */ /* 0x000fd8000f8e00ff */
[----:B------:R-:W-:Y:S05]  /*0210*/  @!P1 BRA `(.L_x_4) ;  /* 0xfffffffc00dc9947 */ /* 0x000fea000383ffff */
.L_x_3:
[C---:B------:R-:W-:Y:S01]  /*0220*/  VIADD R4, R2.reuse, 0x10 ;  /* 0x0000001002047836 */ /* 0x040fe20000000000 */
[----:B------:R-:W-:Y:S01]  /*0230*/  UMOV UR5, 0x50 ;  /* 0x0000005000057882 */ /* 0x000fe20000000000 */
[----:B------:R-:W-:Y:S01]  /*0240*/  SHF.L.U32 R3, R3, R2, RZ ;  /* 0x0000000203037219 */ /* 0x000fe200000006ff */
[----:B------:R-:W-:Y:S01]  /*0250*/  ULEA UR5, UR6, UR5, 0x18 ;  /* 0x0000000506057291 */ /* 0x000fe2000f8ec0ff */
[----:B------:R-:W-:Y:S02]  /*0260*/  SHF.L.U32 R2, R2, 0x5, RZ ;  /* 0x0000000502027819 */ /* 0x000fe400000006ff */
[----:B------:R-:W-:-:S04]  /*0270*/  SHF.L.U32 R4, R5, R4, RZ ;  /* 0x0000000405047219 */ /* 0x000fc800000006ff */
[----:B------:R-:W-:-:S05]  /*0280*/  LOP3.LUT R3, R4, R3, RZ, 0xfc, !PT ;  /* 0x0000000304037212 */ /* 0x000fca00078efcff */
[----:B------:R1:W-:Y:S04]  /*0290*/  ATOMS.OR RZ, [UR5], R3 ;  /* 0x00000003ffff798c */ /* 0x0003e8000b000005 */
[----:B------:R1:W-:Y:S01]  /*02a0*/  STS [UR4], R2 ;  /* 0x00000002ff007988 */ /* 0x0003e20008000804 */
[----:B------:R-:W-:Y:S05]  /*02b0*/  BRA `(.L_x_2) ;  /* 0x0000000000107947 */ /* 0x000fea0003800000 */
.L_x_1:
[----:B------:R-:W-:-:S05]  /*02c0*/  IMAD.MOV.U32 R2, RZ, RZ, -0x1 ;  /* 0xffffffffff027424 */ /* 0x000fca00078e00ff */
[----:B------:R1:W-:Y:S02]  /*02d0*/  STS [UR4], R2 ;  /* 0x00000002ff007988 */ /* 0x0003e40008000804 */
[----:B-1----:R-:W-:-:S07]  /*02e0*/  MOV R2, 0x300 ;  /* 0x0000030000027802 */ /* 0x002fce0000000f00 */
[----:B0-----:R-:W-:Y:S05]  /*02f0*/  CALL.REL.NOINC `($__internal_1_$__cuda_sm10x_tcgen05_guardrail_trap_phase_invalid_during_alloc) ;  /* 0x00000048001c7944 */ /* 0x001fea0003c00000 */
.L_x_2:
[----:B------:R-:W-:Y:S05]  /*0300*/  WARPSYNC.ALL ;  /* 0x0000000000007948 */ /* 0x000fea0003800000 */
[----:B------:R-:W-:Y:S01]  /*0310*/  NOP ;  /* 0x0000000000007918 */ /* 0x000fe20000000000 */
.L_x_0:
[----:B-1----:R-:W1:Y:S01]  /*0320*/  S2R R2, SR_CTAID.X ;  /* 0x0000000000027919 */ /* 0x002e620000002500 */
[----:B------:R-:W2:Y:S01]  /*0330*/  S2UR UR10, SR_CTAID.Y ;  /* 0x00000000000a79c3 */ /* 0x000ea20000002600 */
[----:B------:R-:W2:Y:S01]  /*0340*/  LDCU.64 UR4, c[0x0][0x3b0] ;  /* 0x00007600ff0477ac */ /* 0x000ea20008000a00 */
[----:B------:R-:W-:Y:S02]  /*0350*/  LOP3.LUT R37, R0, 0x7f, RZ, 0xc0, !PT ;  /* 0x0000007f00257812 */ /* 0x000fe400078ec0ff */
[----:B------:R-:W-:Y:S01]  /*0360*/  SHF.R.U32.HI R36, RZ, 0x7, R0 ;  /* 0x00000007ff247819 */ /* 0x000fe20000011600 */
[----:B------:R-:W-:Y:S01]  /*0370*/  UMOV UR11, 0x400 ;  /* 0x00000400000b7882 */ /* 0x000fe20000000000 */
[----:B------:R-:W3:Y:S02]  /*0380*/  LDCU.64 UR30, c[0x0][0x358] ;  /* 0x00006b00ff1e77ac */ /* 0x000ee40008000a00 */
[----:B------:R-:W4:Y:S01]  /*0390*/  LDC R9, c[0x0][0x3b8] ;  /* 0x0000ee00ff097b82 */ /* 0x000f220000000800 */
[----:B------:R-:W-:-:S07]  /*03a0*/  SGXT.U32 R36, R36, 0x1 ;  /* 0x000000012424781a */ /* 0x000fce0000000000 */
[----:B------:R-:W0:Y:S08]  /*03b0*/  S2UR UR6, SR_CgaCtaId ;  /* 0x00000000000679c3 */ /* 0x000e300000008800 */
[----:B------:R-:W3:Y:S01]  /*03c0*/  LDC.64 R4, c[0x0][0x380] ;  /* 0x0000e000ff047b82 */ /* 0x000ee20000000a00 */
[----:B--2---:R-:W-:-:S04]  /*03d0*/  UIMAD UR4, UR10, UR4, URZ ;  /* 0x000000040a0472a4 */ /* 0x004fc8000f8e02ff */
[----:B------:R-:W-:Y:S01]  /*03e0*/  USHF.L.U32 UR7, UR4, 0x1, URZ ;  /* 0x0000000104077899 */ /* 0x000fe200080006ff */
[----:B-1----:R-:W-:Y:S02]  /*03f0*/  IMAD R37, R2, 0x80, R37 ;  /* 0x0000008002257824 */ /* 0x002fe400078e0225 */
[----:B----4-:R-:W-:Y:S02]  /*0400*/  IMAD R8, R36, R9, RZ ;  /* 0x0000000924087224 */ /* 0x010fe400078e02ff */
[----:B------:R-:W-:Y:S01]  /*0410*/  IMAD R2, R37, UR5, RZ ;  /* 0x0000000525027c24 */ /* 0x000fe2000f8e02ff */
[----:B------:R-:W-:Y:S01]  /*0420*/  UIMAD.WIDE UR4, UR4, 0x2, URZ ;  /* 0x00000002040478a5 */ /* 0x000fe2000f8e02ff */
[----:B------:R-:W-:-:S03]  /*0430*/  IMAD R10, R9, 0x2, R8 ;  /* 0x00000002090a7824 */ /* 0x000fc600078e0208 */
[C---:B------:R-:W-:Y:S01]  /*0440*/  SHF.L.U32 R3, R2.reuse, 0x1, RZ ;  /* 0x0000000102037819 */ /* 0x040fe200000006ff */
[----:B0-----:R-:W-:Y:S01]  /*0450*/  ULEA UR11, UR6, UR11, 0x18 ;  /* 0x0000000b060b7291 */ /* 0x001fe2000f8ec0ff */
[----:B------:R-:W-:Y:S01]  /*0460*/  BAR.SYNC.DEFER_BLOCKING 0x0 ;  /* 0x0000000000007b1d */ /* 0x000fe20000010000 */
[----:B------:R-:W-:-:S04]  /*0470*/  IMAD.HI R2, R2, 0x2, RZ ;  /* 0x0000000202027827 */ /* 0x000fc800078e02ff */
[----:B------:R-:W-:Y:S01]  /*0480*/  IMAD R12, R9, 0x2, R10 ;  /* 0x00000002090c7824 */ /* 0x000fe200078e020a */
[----:B---3--:R-:W-:Y:S01]  /*0490*/  IADD3 R3, P1, P2, R3, UR7, R4 ;  /* 0x0000000703037c10 */ /* 0x008fe2000fa3e004 */
[----:B------:R-:W0:Y:S03]  /*04a0*/  LDCU UR4, c[0x0][0x3c8] ;  /* 0x00007900ff0477ac */ /* 0x000e260008000800 */
[----:B------:R-:W-:Y:S02]  /*04b0*/  IADD3.X R2, PT, PT, R2, UR5, R5, P1, P2 ;  /* 0x0000000502027c10 */ /* 0x000fe40008fe4405 */
[-C--:B------:R-:W-:Y:S02]  /*04c0*/  LEA R4, P1, R8, R3.reuse, 0x1 ;  /* 0x0000000308047211 */ /* 0x080fe400078208ff */
[----:B------:R-:W-:Y:S02]  /*04d0*/  LEA R6, P2, R10, R3, 0x1 ;  /* 0x000000030a067211 */ /* 0x000fe400078408ff */
[----:B------:R-:W-:-:S02]  /*04e0*/  LEA.HI.X.SX32 R5, R8, R2, 0x1, P1 ;  /* 0x0000000208057211 */ /* 0x000fc400008f0eff */
[C---:B------:R-:W-:Y:S02]  /*04f0*/  LEA R8, R9.reuse, R12, 0x1 ;  /* 0x0000000c09087211 */ /* 0x040fe400078e08ff */
[-C--:B------:R-:W-:Y:S02]  /*0500*/  LEA R16, P1, R12, R3.reuse, 0x1 ;  /* 0x000000030c107211 */ /* 0x080fe400078208ff */
[-C--:B------:R-:W-:Y:S01]  /*0510*/  LEA.HI.X.SX32 R7, R10, R2.reuse, 0x1, P2 ;  /* 0x000000020a077211 */ /* 0x080fe200010f0eff */
[----:B------:R-:W1:Y:S01]  /*0520*/  LDS R44, [UR11] ;  /* 0x0000000bff2c7984 */ /* 0x000e620008000800 */
[----:B------:R-:W-:Y:S01]  /*0530*/  BAR.SYNC.DEFER_BLOCKING 0x0 ;  /* 0x0000000000007b1d */ /* 0x000fe20000010000 */
[----:B------:R-:W-:Y:S01]  /*0540*/  LEA.HI.X.SX32 R17, R12, R2, 0x1, P1 ;  /* 0x000000020c117211 */ /* 0x000fe200008f0eff */
[----:B------:R-:W-:Y:S01]  /*0550*/  IMAD R14, R9, 0x2, R8 ;  /* 0x00000002090e7824 */ /* 0x000fe200078e0208 */
[----:B------:R-:W-:-:S04]  /*0560*/  LEA R18, P1, R8, R3, 0x1 ;  /* 0x0000000308127211 */ /* 0x000fc800078208ff */
[----:B------:R-:W-:Y:S01]  /*0570*/  LEA.HI.X.SX32 R19, R8, R2, 0x1, P1 ;  /* 0x0000000208137211 */ /* 0x000fe200008f0eff */
[----:B------:R-:W-:Y:S01]  /*0580*/  IMAD R8, R9, 0x2, R14 ;  /* 0x0000000209087824 */ /* 0x000fe200078e020e */
[----:B------:R-:W-:-:S04]  /*0590*/  LEA R20, P1, R14, R3, 0x1 ;  /* 0x000000030e147211 */ /* 0x000fc800078208ff */
[----:B------:R-:W-:Y:S02]  /*05a0*/  LEA.HI.X.SX32 R21, R14, R2, 0x1, P1 ;  /* 0x000000020e157211 */ /* 0x000fe400008f0eff */
[C---:B------:R-:W-:Y:S02]  /*05b0*/  LEA R22, P1, R8.reuse, R3, 0x1 ;  /* 0x0000000308167211 */ /* 0x040fe400078208ff */
[----:B------:R-:W-:Y:S02]  /*05c0*/  LEA R24, R9, R8, 0x1 ;  /* 0x0000000809187211 */ /* 0x000fe400078e08ff */
[----:B------:R-:W-:-:S03]  /*05d0*/  LEA.HI.X.SX32 R23, R8, R2, 0x1, P1 ;  /* 0x0000000208177211 */ /* 0x000fc600008f0eff */
[C---:B------:R-:W-:Y:S01]  /*05e0*/  IMAD R8, R9.reuse, 0x2, R24 ;  /* 0x0000000209087824 */ /* 0x040fe200078e0218 */
[----:B------:R2:W5:Y:S03]  /*05f0*/  LDG.E.U16 R10, desc[UR30][R4.64] ;  /* 0x0000001e040a7981 */ /* 0x000566000c1e1500 */
[----:B------:R-:W-:Y:S01]  /*0600*/  IMAD R26, R9, 0x2, R8 ;  /* 0x00000002091a7824 */ /* 0x000fe200078e0208 */
[----:B------:R3:W5:Y:S04]  /*0610*/  LDG.E.U16 R11, desc[UR30][R6.64] ;  /* 0x0000001e060b7981 */ /* 0x000768000c1e1500 */
[----:B------:R4:W5:Y:S01]  /*0620*/  LDG.E.U16 R14, desc[UR30][R20.64] ;  /* 0x0000001e140e7981 */ /* 0x000962000c1e1500 */
[----:B--2---:R-:W-:-:S03]  /*0630*/  LEA R4, P1, R24, R3, 0x1 ;  /* 0x0000000318047211 */ /* 0x004fc600078208ff */
[----:B------:R2:W5:Y:S01]  /*0640*/  LDG.E.U16 R15, desc[UR30][R22.64] ;  /* 0x0000001e160f7981 */ /* 0x000562000c1e1500 */
[-C--:B---3--:R-:W-:Y:S02]  /*0650*/  LEA R6, P2, R8, R3.reuse, 0x1 ;  /* 0x0000000308067211 */ /* 0x088fe400078408ff */
[-C--:B------:R-:W-:Y:S01]  /*0660*/  LEA.HI.X.SX32 R5, R24, R2.reuse, 0x1, P1 ;  /* 0x0000000218057211 */ /* 0x080fe200008f0eff */
[----:B------:R-:W5:Y:S01]  /*0670*/  LDG.E.U16 R12, desc[UR30][R16.64] ;  /* 0x0000001e100c7981 */ /* 0x000f62000c1e1500 */
[----:B------:R-:W-:Y:S02]  /*0680*/  LEA.HI.X.SX32 R7, R8, R2, 0x1, P2 ;  /* 0x0000000208077211 */ /* 0x000fe400010f0eff */
[C---:B------:R-:W-:Y:S01]  /*0690*/  LEA R24, P1, R26.reuse, R3, 0x1 ;  /* 0x000000031a187211 */ /* 0x040fe200078208ff */
[----:B------:R-:W5:Y:S01]  /*06a0*/  LDG.E.U16 R13, desc[UR30][R18.64] ;  /* 0x0000001e120d7981 */ /* 0x000f62000c1e1500 */
[----:B------:R-:W-:Y:S02]  /*06b0*/  LEA R8, R9, R26, 0x1 ;  /* 0x0000001a09087211 */ /* 0x000fe400078e08ff */
[----:B------:R-:W-:-:S02]  /*06c0*/  LEA.HI.X.SX32 R25, R26, R2, 0x1, P1 ;  /* 0x000000021a197211 */ /* 0x000fc400008f0eff */
[CC--:B------:R-:W-:Y:S01]  /*06d0*/  LEA R26, P1, R8.reuse, R3.reuse, 0x1 ;  /* 0x00000003081a7211 */ /* 0x0c0fe200078208ff */
[C---:B----4-:R-:W-:Y:S01]  /*06e0*/  IMAD R20, R9.reuse, 0x2, R8 ;  /* 0x0000000209147824 */ /* 0x050fe200078e0208 */
[----:B------:R3:W5:Y:S02]  /*06f0*/  LDG.E.U16 R16, desc[UR30][R4.64] ;  /* 0x0000001e04107981 */ /* 0x000764000c1e1500 */
[----:B------:R-:W-:Y:S01]  /*0700*/  LEA.HI.X.SX32 R27, R8, R2, 0x1, P1 ;  /* 0x00000002081b7211 */ /* 0x000fe200008f0eff */
[C---:B------:R-:W-:Y:S01]  /*0710*/  IMAD R8, R9.reuse, 0x2, R20 ;  /* 0x0000000209087824 */ /* 0x040fe200078e0214 */
[-C--:B------:R-:W-:Y:S01]  /*0720*/  LEA R28, P1, R20, R3.reuse, 0x1 ;  /* 0x00000003141c7211 */ /* 0x080fe200078208ff */
[----:B------:R-:W5:Y:S03]  /*0730*/  LDG.E.U16 R17, desc[UR30][R6.64] ;  /* 0x0000001e06117981 */ /* 0x000f66000c1e1500 */
[----:B------:R-:W-:Y:S01]  /*0740*/  LEA R30, P2, R8, R3, 0x1 ;  /* 0x00000003081e7211 */ /* 0x000fe200078408ff */
[----:B------:R4:W5:Y:S01]  /*0750*/  LDG.E.U16 R18, desc[UR30][R24.64] ;  /* 0x0000001e18127981 */ /* 0x000962000c1e1500 */
[----:B--2---:R-:W-:-:S02]  /*0760*/  LEA R22, R9, R8, 0x1 ;  /* 0x0000000809167211 */ /* 0x004fc400078e08ff */
[-C--:B------:R-:W-:Y:S01]  /*0770*/  LEA.HI.X.SX32 R29, R20, R2.reuse, 0x1, P1 ;  /* 0x00000002141d7211 */ /* 0x080fe200008f0eff */
[----:B------:R2:W5:Y:S01]  /*0780*/  LDG.E.U16 R19, desc[UR30][R26.64] ;  /* 0x0000001e1a137981 */ /* 0x000562000c1e1500 */
[-C--:B------:R-:W-:Y:S01]  /*0790*/  LEA.HI.X.SX32 R31, R8, R2.reuse, 0x1, P2 ;  /* 0x00000002081f7211 */ /* 0x080fe200010f0eff */
[C---:B------:R-:W-:Y:S01]  /*07a0*/  IMAD R8, R9.reuse, 0x2, R22 ;  /* 0x0000000209087824 */ /* 0x040fe200078e0216 */
[CC--:B---3--:R-:W-:Y:S01]  /*07b0*/  LEA R4, P1, R22.reuse, R3.reuse, 0x1 ;  /* 0x0000000316047211 */ /* 0x0c8fe200078208ff */
[----:B------:R3:W5:Y:S02]  /*07c0*/  LDG.E.U16 R20, desc[UR30][R28.64] ;  /* 0x0000001e1c147981 */ /* 0x000764000c1e1500 */
[----:B----4-:R-:W-:Y:S01]  /*07d0*/  IMAD R24, R9, 0x2, R8 ;  /* 0x0000000209187824 */ /* 0x010fe200078e0208 */
[----:B------:R-:W-:Y:S01]  /*07e0*/  LEA.HI.X.SX32 R5, R22, R2, 0x1, P1 ;  /* 0x0000000216057211 */ /* 0x000fe200008f0eff */
[----:B------:R-:W5:Y:S01]  /*07f0*/  LDG.E.U16 R21, desc[UR30][R30.64] ;  /* 0x0000001e1e157981 */ /* 0x000f62000c1e1500 */
[----:B------:R-:W-:-:S03]  /*0800*/  LEA R6, P1, R8, R3, 0x1 ;  /* 0x0000000308067211 */ /* 0x000fc600078208ff */
[----:B------:R4:W5:Y:S01]  /*0810*/  LDG.E.U16 R22, desc[UR30][R4.64] ;  /* 0x0000001e04167981 */ /* 0x000962000c1e1500 */
[----:B------:R-:W-:Y:S02]  /*0820*/  LEA.HI.X.SX32 R7, R8, R2, 0x1, P1 ;  /* 0x0000000208077211 */ /* 0x000fe400008f0eff */
[C---:B------:R-:W-:Y:S02]  /*0830*/  LEA R8, R9.reuse, R24, 0x1 ;  /* 0x0000001809087211 */ /* 0x040fe400078e08ff */
[-C--:B------:R-:W-:Y:S01]  /*0840*/  LEA R32, P1, R24, R3.reuse, 0x1 ;  /* 0x0000000318207211 */ /* 0x080fe200078208ff */
[----:B------:R0:W5:Y:S01]  /*0850*/  LDG.E.U16 R23, desc[UR30][R6.64] ;  /* 0x0000001e06177981 */ /* 0x000162000c1e1500 */
[-C--:B------:R-:W-:Y:S01]  /*0860*/  LEA R34, P2, R8, R3.reuse, 0x1 ;  /* 0x0000000308227211 */ /* 0x080fe200078408ff */
[C---:B--2---:R-:W-:Y:S01]  /*0870*/  IMAD R26, R9.reuse, 0x2, R8 ;  /* 0x00000002091a7824 */ /* 0x044fe200078e0208 */
[-C--:B------:R-:W-:Y:S02]  /*0880*/  LEA.HI.X.SX32 R33, R24, R2.reuse, 0x1, P1 ;  /* 0x0000000218217211 */ /* 0x080fe400008f0eff */
[-C--:B------:R-:W-:Y:S01]  /*0890*/  LEA.HI.X.SX32 R35, R8, R2.reuse, 0x1, P2 ;  /* 0x0000000208237211 */ /* 0x080fe200010f0eff */
[----:B------:R-:W-:Y:S01]  /*08a0*/  IMAD R8, R9, 0x2, R26 ;  /* 0x0000000209087824 */ /* 0x000fe200078e021a */
[CC--:B---3--:R-:W-:Y:S01]  /*08b0*/  LEA R28, P1, R26.reuse, R3.reuse, 0x1 ;  /* 0x000000031a1c7211 */ /* 0x0c8fe200078208ff */
[----:B------:R2:W5:Y:S03]  /*08c0*/  LDG.E.U16 R24, desc[UR30][R32.64] ;  /* 0x0000001e20187981 */ /* 0x000566000c1e1500 */
[----:B------:R-:W-:Y:S01]  /*08d0*/  LEA.HI.X.SX32 R29, R26, R2, 0x1, P1 ;  /* 0x000000021a1d7211 */ /* 0x000fe200008f0eff */
[----:B------:R-:W5:Y:S01]  /*08e0*/  LDG.E.U16 R25, desc[UR30][R34.64] ;  /* 0x0000001e22197981 */ /* 0x000f62000c1e1500 */
[----:B----4-:R-:W-:-:S02]  /*08f0*/  LEA R4, P1, R8, R3, 0x1 ;  /* 0x0000000308047211 */ /* 0x010fc400078208ff */
[----:B------:R-:W-:Y:S01]  /*0900*/  LEA R30, R9, R8, 0x1 ;  /* 0x00000008091e7211 */ /* 0x000fe200078e08ff */
[----:B------:R3:W5:Y:S01]  /*0910*/  LDG.E.U16 R26, desc[UR30][R28.64] ;  /* 0x0000001e1c1a7981 */ /* 0x000762000c1e1500 */
[----:B------:R-:W-:-:S03]  /*0920*/  LEA.HI.X.SX32 R5, R8, R2, 0x1, P1 ;  /* 0x0000000208057211 */ /* 0x000fc600008f0eff */
[C---:B------:R-:W-:Y:S01]  /*0930*/  IMAD R8, R9.reuse, 0x2, R30 ;  /* 0x0000000209087824 */ /* 0x040fe200078e021e */
[-C--:B0-----:R-:W-:Y:S01]  /*0940*/  LEA R6, P1, R30, R3.reuse, 0x1 ;  /* 0x000000031e067211 */ /* 0x081fe200078208ff */
[----:B------:R0:W5:Y:S02]  /*0950*/  LDG.E.U16 R27, desc[UR30][R4.64] ;  /* 0x0000001e041b7981 */ /* 0x000164000c1e1500 */
[C---:B------:R-:W-:Y:S01]  /*0960*/  IMAD R38, R9.reuse, 0x2, R8 ;  /* 0x0000000209267824 */ /* 0x040fe200078e0208 */
[-C--:B------:R-:W-:Y:S02]  /*0970*/  LEA R40, P2, R8, R3.reuse, 0x1 ;  /* 0x0000000308287211 */ /* 0x080fe400078408ff */
[-C--:B------:R-:W-:Y:S02]  /*0980*/  LEA.HI.X.SX32 R7, R30, R2.reuse, 0x1, P1 ;  /* 0x000000021e077211 */ /* 0x080fe400008f0eff */
[----:B------:R-:W-:Y:S02]  /*0990*/  LEA.HI.X.SX32 R41, R8, R2, 0x1, P2 ;  /* 0x0000000208297211 */ /* 0x000fe400010f0eff */
[----:B--2---:R-:W-:Y:S01]  /*09a0*/  LEA R32, P1, R38, R3, 0x1 ;  /* 0x0000000326207211 */ /* 0x004fe200078208ff */
[----:B------:R2:W5:Y:S01]  /*09b0*/  LDG.E.U16 R34, desc[UR30][R6.64] ;  /* 0x0000001e06227981 */ /* 0x000562000c1e1500 */
[----:B------:R-:W-:-:S02]  /*09c0*/  LEA R8, R9, R38, 0x1 ;  /* 0x0000002609087211 */ /* 0x000fc400078e08ff */
[-C--:B------:R-:W-:Y:S01]  /*09d0*/  LEA.HI.X.SX32 R33, R38, R2.reuse, 0x1, P1 ;  /* 0x0000000226217211 */ /* 0x080fe200008f0eff */
[----:B------:R-:W5:Y:S01]  /*09e0*/  LDG.E.U16 R35, desc[UR30][R40.64] ;  /* 0x0000001e28237981 */ /* 0x000f62000c1e1500 */
[CC--:B------:R-:W-:Y:S01]  /*09f0*/  LEA R42, P1, R8.reuse, R3.reuse, 0x1 ;  /* 0x00000003082a7211 */ /* 0x0c0fe200078208ff */
[C---:B---3--:R-:W-:Y:S02]  /*0a00*/  IMAD R28, R9.reuse, 0x2, R8 ;  /* 0x00000002091c7824 */ /* 0x048fe400078e0208 */
[----:B------:R3:W5:Y:S01]  /*0a10*/  LDG.E.U16 R38, desc[UR30][R32.64] ;  /* 0x0000001e20267981 */ /* 0x000762000c1e1500 */
[----:B------:R-:W-:Y:S01]  /*0a20*/  LEA.HI.X.SX32 R43, R8, R2, 0x1, P1 ;  /* 0x00000002082b7211 */ /* 0x000fe200008f0eff */
[----:B------:R-:W-:Y:S01]  /*0a30*/  IMAD R8, R9, 0x2, R28 ;  /* 0x0000000209087824 */ /* 0x000fe200078e021c */
[----:B------:R-:W-:-:S03]  /*0a40*/  LEA R46, P1, R28, R3, 0x1 ;  /* 0x000000031c2e7211 */ /* 0x000fc600078208ff */
[----:B------:R-:W5:Y:S01]  /*0a50*/  LDG.E.U16 R39, desc[UR30][R42.64] ;  /* 0x0000001e2a277981 */ /* 0x000f62000c1e1500 */
[----:B------:R-:W-:Y:S02]  /*0a60*/  LEA R48, R9, R8, 0x1 ;  /* 0x0000000809307211 */ /* 0x000fe400078e08ff */
[----:B0-----:R-:W-:-:S03]  /*0a70*/  LEA R4, P2, R8, R3, 0x1 ;  /* 0x0000000308047211 */ /* 0x001fc600078408ff */
[C---:B--2---:R-:W-:Y:S01]  /*0a80*/  IMAD R6, R9.reuse, 0x2, R48 ;  /* 0x0000000209067824 */ /* 0x044fe200078e0230 */
[-C--:B------:R-:W-:Y:S02]  /*0a90*/  LEA.HI.X.SX32 R47, R28, R2.reuse, 0x1, P1 ;  /* 0x000000021c2f7211 */ /* 0x080fe400008f0eff */
[-C--:B------:R-:W-:Y:S01]  /*0aa0*/  LEA.HI.X.SX32 R5, R8, R2.reuse, 0x1, P2 ;  /* 0x0000000208057211 */ /* 0x080fe200010f0eff */
[C---:B------:R-:W-:Y:S01]  /*0ab0*/  IMAD R8, R9.reuse, 0x2, R6 ;  /* 0x0000000209087824 */ /* 0x040fe200078e0206 */
[C---:B------:R-:W-:Y:S01]  /*0ac0*/  LEA R30, P1, R48.reuse, R3, 0x1 ;  /* 0x00000003301e7211 */ /* 0x040fe200078208ff */
[----:B------:R0:W5:Y:S03]  /*0ad0*/  LDG.E.U16 R40, desc[UR30][R46.64] ;  /* 0x0000001e2e287981 */ /* 0x000166000c1e1500 */
[----:B------:R-:W-:Y:S01]  /*0ae0*/  LEA.HI.X.SX32 R31, R48, R2, 0x1, P1 ;  /* 0x00000002301f7211 */ /* 0x000fe200008f0eff */
[----:B------:R2:W5:Y:S01]  /*0af0*/  LDG.E.U16 R41, desc[UR30][R4.64] ;  /* 0x0000001e04297981 */ /* 0x000562000c1e1500 */
[----:B------:R-:W-:-:S02]  /*0b00*/  LEA R48, R9, R8, 0x1 ;  /* 0x0000000809307211 */ /* 0x000fc400078e08ff */
[CC--:B------:R-:W-:Y:S01]  /*0b10*/  LEA R28, P1, R6.reuse, R3.reuse, 0x1 ;  /* 0x00000003061c7211 */ /* 0x0c0fe200078208ff */
[----:B------:R4:W5:Y:S02]  /*0b20*/  LDG.E.U16 R42, desc[UR30][R30.64] ;  /* 0x0000001e1e2a7981 */ /* 0x000964000c1e1500 */
[C---:B------:R-:W-:Y:S01]  /*0b30*/  IMAD R50, R9.reuse, 0x2, R48 ;  /* 0x0000000209327824 */ /* 0x040fe200078e0230 */
[-C--:B------:R-:W-:Y:S02]  /*0b40*/  LEA.HI.X.SX32 R29, R6, R2.reuse, 0x1, P1 ;  /* 0x00000002061d7211 */ /* 0x080fe400008f0eff */
[-C--:B---3--:R-:W-:Y:S01]  /*0b50*/  LEA R32, P1, R8, R3.reuse, 0x1 ;  /* 0x0000000308207211 */ /* 0x088fe200078208ff */
[----:B0-----:R-:W-:Y:S01]  /*0b60*/  IMAD R46, R9, 0x2, R50 ;  /* 0x00000002092e7824 */ /* 0x001fe200078e0232 */
[----:B------:R-:W-:Y:S01]  /*0b70*/  LEA R6, P2, R48, R3, 0x1 ;  /* 0x0000000330067211 */ /* 0x000fe200078408ff */
[----:B------:R0:W5:Y:S01]  /*0b80*/  LDG.E.U16 R43, desc[UR30][R28.64] ;  /* 0x0000001e1c2b7981 */ /* 0x000162000c1e1500 */
[----:B------:R-:W-:-:S02]  /*0b90*/  LEA.HI.X.SX32 R33, R8, R2, 0x1, P1 ;  /* 0x0000000208217211 */ /* 0x000fc400008f0eff */
[----:B------:R-:W-:Y:S02]  /*0ba0*/  LEA.HI.X.SX32 R7, R48, R2, 0x1, P2 ;  /* 0x0000000230077211 */ /* 0x000fe400010f0eff */
[CC--:B--2---:R-:W-:Y:S01]  /*0bb0*/  LEA R4, P1, R50.reuse, R3.reuse, 0x1 ;  /* 0x0000000332047211 */ /* 0x0c4fe200078208ff */
[----:B------:R-:W5:Y:S01]  /*0bc0*/  LDG.E.U16 R32, desc[UR30][R32.64] ;  /* 0x0000001e20207981 */ /* 0x000f62000c1e1500 */
[C---:B------:R-:W-:Y:S02]  /*0bd0*/  LEA R48, R9.reuse, R46, 0x1 ;  /* 0x0000002e09307211 */ /* 0x040fe400078e08ff */
[----:B------:R-:W-:Y:S01]  /*0be0*/  LEA.HI.X.SX32 R5, R50, R2, 0x1, P1 ;  /* 0x0000000232057211 */ /* 0x000fe200008f0eff */
[----:B------:R2:W5:Y:S01]  /*0bf0*/  LDG.E.U16 R47, desc[UR30][R6.64] ;  /* 0x0000001e062f7981 */ /* 0x000562000c1e1500 */
[-C--:B------:R-:W-:Y:S01]  /*0c00*/  LEA R8, P1, R46, R3.reuse, 0x1 ;  /* 0x000000032e087211 */ /* 0x080fe200078208ff */
[----:B------:R-:W-:Y:S01]  /*0c10*/  IMAD R45, R9, 0x2, R48 ;  /* 0x00000002092d7824 */ /* 0x000fe200078e0230 */
[----:B----4-:R-:W-:-:S02]  /*0c20*/  LEA R30, P2, R48, R3, 0x1 ;  /* 0x00000003301e7211 */ /* 0x010fc400078408ff */
[-C--:B------:R-:W-:Y:S02]  /*0c30*/  LEA.HI.X.SX32 R9, R46, R2.reuse, 0x1, P1 ;  /* 0x000000022e097211 */ /* 0x080fe400008f0eff */
[C---:B0-----:R-:W-:Y:S01]  /*0c40*/  LEA R28, P1, R45.reuse, R3, 0x1 ;  /* 0x000000032d1c7211 */ /* 0x041fe200078208ff */
[----:B------:R0:W5:Y:S01]  /*0c50*/  LDG.E.U16 R46, desc[UR30][R4.64] ;  /* 0x0000001e042e7981 */ /* 0x000162000c1e1500 */
[-C--:B------:R-:W-:Y:S01]  /*0c60*/  LEA.HI.X.SX32 R31, R48, R2.reuse, 0x1, P2 ;  /* 0x00000002301f7211 */ /* 0x080fe200010f0eff */
[----:B--2---:R-:W2:Y:S01]  /*0c70*/  LDC.64 R6, c[0x0][0x388] ;  /* 0x0000e200ff067b82 */ /* 0x004ea20000000a00 */
[----:B------:R-:W-:Y:S01]  /*0c80*/  LEA.HI.X.SX32 R29, R45, R2, 0x1, P1 ;  /* 0x000000022d1d7211 */ /* 0x000fe200008f0eff */
[----:B------:R-:W5:Y:S01]  /*0c90*/  LDG.E.U16 R8, desc[UR30][R8.64] ;  /* 0x0000001e08087981 */ /* 0x000f62000c1e1500 */
[----:B------:R-:W-:Y:S02]  /*0ca0*/  LOP3.LUT R33, R0, 0x3f, RZ, 0xc0, !PT ;  /* 0x0000003f00217812 */ /* 0x000fe400078ec0ff */
[--C-:B------:R-:W-:Y:S01]  /*0cb0*/  SHF.R.S32.HI R48, RZ, 0x7, R0.reuse ;  /* 0x00000007ff307819 */ /* 0x100fe20000011400 */
[----:B------:R-:W5:Y:S02]  /*0cc0*/  LDG.E.U16 R30, desc[UR30][R30.64] ;  /* 0x0000001e1e1e7981 */ /* 0x000f64000c1e1500 */
[----:B------:R-:W3:Y:S01]  /*0cd0*/  LDC.64 R2, c[0x0][0x3c0] ;  /* 0x0000f000ff027b82 */ /* 0x000ee20000000a00 */
[C---:B------:R-:W-:Y:S01]  /*0ce0*/  IMAD R45, R33.reuse, UR4, RZ ;  /* 0x00000004212d7c24 */ /* 0x040fe2000f8e02ff */
[----:B0-----:R-:W-:Y:S01]  /*0cf0*/  SGXT R4, R48, 0x1 ;  /* 0x000000013004781a */ /* 0x001fe20000000200 */
[----:B------:R-:W-:Y:S01]  /*0d00*/  IMAD.SHL.U32 R33, R33, 0x2, RZ ;  /* 0x0000000221217824 */ /* 0x000fe200078e00ff */
[----:B------:R-:W-:Y:S01]  /*0d10*/  SHF.R.U32.HI R49, RZ, 0x5, R0 ;  /* 0x00000005ff317819 */ /* 0x000fe20000011600 */
[----:B------:R0:W5:Y:S03]  /*0d20*/  LDG.E.U16 R29, desc[UR30][R28.64] ;  /* 0x0000001e1c1d7981 */ /* 0x000166000c1e1500 */
[----:B------:R-:W-:-:S02]  /*0d30*/  LOP3.LUT R33, R33, 0x90, R4, 0x78, !PT ;  /* 0x0000009021217812 */ /* 0x000fc400078e7804 */
[C---:B------:R-:W-:Y:S01]  /*0d40*/  SHF.L.U32 R4, R45.reuse, 0x1, RZ ;  /* 0x000000012d047819 */ /* 0x040fe200000006ff */
[----:B------:R-:W-:Y:S01]  /*0d50*/  IMAD.HI R45, R45, 0x2, RZ ;  /* 0x000000022d2d7827 */ /* 0x000fe200078e02ff */
[----:B------:R-:W-:Y:S02]  /*0d60*/  R2UR UR22, R49 ;  /* 0x00000000311672ca */ /* 0x000fe400000e0000 */
[----:B0-----:R-:W-:Y:S01]  /*0d70*/  LOP3.LUT R28, R0, 0x40, RZ, 0xc0, !PT ;  /* 0x00000040001c7812 */ /* 0x001fe200078ec0ff */
[----:B---3--:R-:W-:-:S04]  /*0d80*/  IMAD R2, R2, UR10, RZ ;  /* 0x0000000a02027c24 */ /* 0x008fc8000f8e02ff */
[C---:B------:R-:W-:Y:S02]  /*0d90*/  IMAD.SHL.U32 R5, R2.reuse, 0x2, RZ ;  /* 0x0000000202057824 */ /* 0x040fe400078e00ff */
[----:B------:R-:W-:Y:S01]  /*0da0*/  IMAD.HI R2, R2, 0x2, RZ ;  /* 0x0000000202027827 */ /* 0x000fe200078e02ff */
[----:B-1----:R-:W-:Y:S02]  /*0db0*/  R2UR UR35, R44 ;  /* 0x000000002c2372ca */ /* 0x002fe400000e0000 */
[----:B--2---:R-:W-:Y:S01]  /*0dc0*/  IADD3 R61, P1, P2, R4, R6, R5 ;  /* 0x00000006043d7210 */ /* 0x004fe20007a3e005 */
[----:B------:R-:W-:-:S03]  /*0dd0*/  IMAD R33, R28, 0x80, R33 ;  /* 0x000000801c217824 */ /* 0x000fc600078e0221 */
[----:B------:R-:W-:Y:S01]  /*0de0*/  IADD3.X R45, PT, PT, R45, R7, R2, P1, P2 ;  /* 0x000000072d2d7210 */ /* 0x000fe20000fe4402 */
[----:B------:R-:W-:Y:S08]  /*0df0*/  @P0 BRA `(.L_x_5) ;  /* 0x0000000000180947 */ /* 0x000ff00003800000 */
[----:B------:R-:W-:Y:S01]  /*0e00*/  ELECT P1, URZ, PT ;  /* 0x0000000000ff782f */ /* 0x000fe20003820000 */
[----:B------:R-:W-:Y:S01]  /*0e10*/  HFMA2 R2, -RZ, RZ, 0, 5.9604644775390625e-08 ;  /* 0x00000001ff027431 */ /* 0x000fe200000001ff */
[----:B------:R-:W-:Y:S01]  /*0e20*/  UMOV UR4, 0x40 ;  /* 0x0000004000047882 */ /* 0x000fe20000000000 */
[----:B------:R-:W-:Y:S01]  /*0e30*/  UVIRTCOUNT.DEALLOC.SMPOOL 0x80 ;  /* 0x000000800000784c */ /* 0x000fe20000000000 */
[----:B------:R-:W-:-:S09]  /*0e40*/  ULEA UR4, UR6, UR4, 0x18 ;  /* 0x0000000406047291 */ /* 0x000fd2000f8ec0ff */
[----:B------:R0:W-:Y:S03]  /*0e50*/  @P1 STS.U8 [UR4], R2 ;  /* 0x00000002ff001988 */ /* 0x0001e60008000004 */
.L_x_5:
[----:B------:R-:W-:Y:S01]  /*0e60*/  USHF.L.U32 UR4, UR22, 0x15, URZ ;  /* 0x0000001516047899 */ /* 0x000fe200080006ff */
[C---:B0-----:R-:W-:Y:S01]  /*0e70*/  LOP3.LUT R2, R33.reuse, 0x20, RZ, 0x3c, !PT ;  /* 0x0000002021027812 */ /* 0x041fe200078e3cff */
[----:B------:R-:W-:Y:S01]  /*0e80*/  ULOP3.LUT UR17, UR22, 0x4, URZ, 0xc0, !UPT ;  /* 0x0000000416117892 */ /* 0x000fe2000f8ec0ff */
[C---:B------:R-:W-:Y:S01]  /*0e90*/  LOP3.LUT R5, R33.reuse, 0x40, RZ, 0x3c, !PT ;  /* 0x0000004021057812 */ /* 0x040fe200078e3cff */
[----:B------:R-:W-:Y:S01]  /*0ea0*/  ULOP3.LUT UR16, UR4, 0x600000, URZ, 0xc0, !UPT ;  /* 0x0060000004107892 */ /* 0x000fe2000f8ec0ff */
[----:B------:R-:W-:Y:S01]  /*0eb0*/  LOP3.LUT R6, R33, 0x60, RZ, 0x3c, !PT ;  /* 0x0000006021067812 */ /* 0x000fe200078e3cff */
[----:B-----5:R-:W-:Y:S01]  /*0ec0*/  STS.U16 [R33+UR11], R10 ;  /* 0x0000000a21007988 */ /* 0x020fe2000800040b */
[----:B------:R-:W-:Y:S01]  /*0ed0*/  LOP3.LUT P1, RZ, R0, 0xff, RZ, 0xc0, !PT ;  /* 0x000000ff00ff7812 */ /* 0x000fe2000782c0ff */
[----:B------:R-:W-:Y:S01]  /*0ee0*/  UIADD3 UR12, UPT, UPT, UR35, UR16, URZ ;  /* 0x00000010230c7290 */ /* 0x000fe2000fffe0ff */
[----:B------:R-:W-:Y:S01]  /*0ef0*/  PRMT R7, RZ, 0x7610, R7 ;  /* 0x00007610ff077816 */ /* 0x000fe20000000007 */
[----:B------:R-:W-:Y:S01]  /*0f00*/  STS.U16 [R33+UR11+0x400], R14 ;  /* 0x0004000e21007988 */ /* 0x000fe2000800040b */
[----:B------:R-:W-:Y:S01]  /*0f10*/  UMOV UR5, 0x1 ;  /* 0x0000000100057882 */ /* 0x000fe20000000000 */
[----:B------:R-:W-:-:S02]  /*0f20*/  ULEA UR12, UR17, UR12, 0x3 ;  /* 0x0000000c110c7291 */ /* 0x000fc4000f8e18ff */
[----:B------:R-:W-:Y:S01]  /*0f30*/  STS.U16 [R33+UR11+0x800], R18 ;  /* 0x0008001221007988 */ /* 0x000fe2000800040b */
[----:B------:R-:W0:Y:S03]  /*0f40*/  LDCU UR20, c[0x0][0x3f0] ;  /* 0x00007e00ff1477ac */ /* 0x000e260008000800 */
[----:B------:R-:W-:Y:S01]  /*0f50*/  STS.U16 [R33+UR11+0xc00], R22 ;  /* 0x000c001621007988 */ /* 0x000fe2000800040b */
[----:B------:R-:W-:Y:S01]  /*0f60*/  UIADD3 UR14, UPT, UPT, UR11, 0x5800, URZ ;  /* 0x000058000b0e7890 */ /* 0x000fe2000fffe0ff */
[----:B------:R-:W-:Y:S02]  /*0f70*/  VOTEU.ALL UP0, P1 ;  /* 0x0000000000ff7886 */ /* 0x000fe40000800000 */
[----:B------:R-:W-:Y:S01]  /*0f80*/  STS.U16 [R33+UR11+0x1000], R26 ;  /* 0x0010001a21007988 */ /* 0x000fe2000800040b */
[----:B------:R-:W-:-:S03]  /*0f90*/  VOTEU.ALL UP1, P1 ;  /* 0x0000000000ff7886 */ /* 0x000fc60000820000 */
[----:B------:R-:W-:Y:S01]  /*0fa0*/  STS.U16 [R33+UR11+0x1400], R38 ;  /* 0x0014002621007988 */ /* 0x000fe2000800040b */
[----:B------:R-:W-:-:S04]  /*0fb0*/  @!UP0 UIADD3 UR6, UPT, UPT, -UR5, 0x100000, URZ ;  /* 0x0010000005068890 */ /* 0x000fc8000fffe1ff */
[----:B------:R-:W-:Y:S02]  /*0fc0*/  @!UP0 USHF.L.U32 UR7, UR6, 0xb, URZ ;  /* 0x0000000b06078899 */ /* 0x000fe400080006ff */
[----:B------:R-:W-:Y:S01]  /*0fd0*/  @!UP0 USHF.L.U32 UR6, UR6, 0x1, URZ ;  /* 0x0000000106068899 */ /* 0x000fe200080006ff */
[----:B------:R-:W-:Y:S01]  /*0fe0*/  STS.U16 [R33+UR11+0x1800], R42 ;  /* 0x0018002a21007988 */ /* 0x000fe2000800040b */
[----:B0-----:R-:W-:-:S03]  /*0ff0*/  UISETP.GT.AND UP2, UPT, UR20, URZ, UPT ;  /* 0x000000ff1400728c */ /* 0x001fc6000bf44270 */
[----:B------:R-:W-:Y:S04]  /*1000*/  STS.U16 [R33+UR11+0x1c00], R46 ;  /* 0x001c002e21007988 */ /* 0x000fe8000800040b */
[----:B------:R-:W-:Y:S01]  /*1010*/  STS.U16 [R2+UR11+0x100], R11 ;  /* 0x0001000b02007988 */ /* 0x000fe2000800040b */
[----:B------:R-:W-:-:S03]  /*1020*/  PLOP3.LUT P2, PT, PT, PT, UP2, 0x80, 0x8 ;  /* 0x000000000008781c */ /* 0x000fc60003f4f028 */
[----:B------:R-:W-:Y:S04]  /*1030*/  STS.U16 [R2+UR11+0x500], R15 ;  /* 0x0005000f02007988 */ /* 0x000fe8000800040b */
[----:B------:R-:W-:Y:S04]  /*1040*/  STS.U16 [R2+UR11+0x900], R19 ;  /* 0x0009001302007988 */ /* 0x000fe8000800040b */
[----:B------:R-:W-:Y:S04]  /*1050*/  STS.U16 [R2+UR11+0xd00], R23 ;  /* 0x000d001702007988 */ /* 0x000fe8000800040b */
[----:B------:R-:W-:Y:S04]  /*1060*/  STS.U16 [R2+UR11+0x1100], R27 ;  /* 0x0011001b02007988 */ /* 0x000fe8000800040b */
[----:B------:R-:W-:Y:S04]  /*1070*/  STS.U16 [R2+UR11+0x1500], R39 ;  /* 0x0015002702007988 */ /* 0x000fe8000800040b */
[----:B------:R-:W-:Y:S04]  /*1080*/  STS.U16 [R2+UR11+0x1900], R43 ;  /* 0x0019002b02007988 */ /* 0x000fe8000800040b */
[----:B------:R0:W-:Y:S04]  /*1090*/  STS.U16 [R2+UR11+0x1d00], R8 ;  /* 0x001d000802007988 */ /* 0x0001e8000800040b */
[----:B------:R-:W-:Y:S04]  /*10a0*/  STS.U16 [R5+UR11+0x200], R12 ;  /* 0x0002000c05007988 */ /* 0x000fe8000800040b */
[----:B------:R-:W-:Y:S01]  /*10b0*/  STS.U16 [R5+UR11+0x600], R16 ;  /* 0x0006001005007988 */ /* 0x000fe2000800040b */
[----:B0-----:R-:W-:-:S03]  /*10c0*/  SHF.R.U32.HI R2, RZ, 0x6, R0 ;  /* 0x00000006ff027819 */ /* 0x001fc60000011600 */
[----:B------:R-:W-:Y:S01]  /*10d0*/  STS.U16 [R5+UR11+0xa00], R20 ;  /* 0x000a001405007988 */ /* 0x000fe2000800040b */
[----:B------:R-:W-:-:S03]  /*10e0*/  SGXT.U32 R2, R2, 0x2 ;  /* 0x000000020202781a */ /* 0x000fc60000000000 */
[----:B------:R-:W-:Y:S02]  /*10f0*/  STS.U16 [R5+UR11+0xe00], R24 ;  /* 0x000e001805007988 */ /* 0x000fe4000800040b */
[----:B------:R-:W-:Y:S02]  /*1100*/  IMAD R2, R2, R3, RZ ;  /* 0x0000000302027224 */ /* 0x000fe400078e02ff */
[----:B------:R-:W-:Y:S02]  /*1110*/  STS.U16 [R5+UR11+0x1200], R34 ;  /* 0x0012002205007988 */ /* 0x000fe4000800040b */
[----:B------:R-:W-:Y:S02]  /*1120*/  IMAD R4, R3, 0x4, R2 ;  /* 0x0000000403047824 */ /* 0x000fe400078e0202 */
[----:B------:R-:W-:Y:S01]  /*1130*/  STS.U16 [R5+UR11+0x1600], R40 ;  /* 0x0016002805007988 */ /* 0x000fe2000800040b */
[----:B------:R-:W-:-:S03]  /*1140*/  LEA R66, P3, R2, R61, 0x1 ;  /* 0x0000003d02427211 */ /* 0x000fc600078608ff */
[----:B------:R-:W-:Y:S01]  /*1150*/  STS.U16 [R5+UR11+0x1a00], R32 ;  /* 0x001a002005007988 */ /* 0x000fe2000800040b */
[----:B------:R-:W-:Y:S02]  /*1160*/  LEA.HI.X.SX32 R67, R2, R45, 0x1, P3 ;  /* 0x0000002d02437211 */ /* 0x000fe400018f0eff */
[----:B------:R-:W-:Y:S01]  /*1170*/  LEA R64, P3, R4, R61, 0x1 ;  /* 0x0000003d04407211 */ /* 0x000fe200078608ff */
[----:B------:R0:W-:Y:S04]  /*1180*/  STS.U16 [R5+UR11+0x1e00], R30 ;  /* 0x001e001e05007988 */ /* 0x0001e8000800040b */
[----:B------:R-:W-:Y:S04]  /*1190*/  STS.U16 [R6+UR11+0x300], R13 ;  /* 0x0003000d06007988 */ /* 0x000fe8000800040b */
[----:B------:R-:W-:Y:S01]  /*11a0*/  STS.U16 [R6+UR11+0x700], R17 ;  /* 0x0007001106007988 */ /* 0x000fe2000800040b */
[----:B------:R-:W-:Y:S03]  /*11b0*/  STTM.x32 tmem[UR12], RZ ;  /* 0x000000ff000079ed */ /* 0x000fe600082c000c */
[----:B------:R-:W-:Y:S01]  /*11c0*/  STS.U16 [R6+UR11+0xb00], R21 ;  /* 0x000b001506007988 */ /* 0x000fe2000800040b */
[----:B0-----:R-:W-:-:S03]  /*11d0*/  PRMT R5, RZ, 0x7610, R5 ;  /* 0x00007610ff057816 */ /* 0x001fc60000000005 */
[----:B------:R-:W-:Y:S04]  /*11e0*/  STS.U16 [R6+UR11+0xf00], R25 ;  /* 0x000f001906007988 */ /* 0x000fe8000800040b */
[----:B------:R-:W-:Y:S04]  /*11f0*/  STS.U16 [R6+UR11+0x1300], R35 ;  /* 0x0013002306007988 */ /* 0x000fe8000800040b */
[----:B------:R-:W-:Y:S04]  /*1200*/  STS.U16 [R6+UR11+0x1700], R41 ;  /* 0x0017002906007988 */ /* 0x000fe8000800040b */
[----:B------:R-:W-:Y:S04]  /*1210*/  STS.U16 [R6+UR11+0x1b00], R47 ;  /* 0x001b002f06007988 */ /* 0x000fe8000800040b */
[----:B------:R0:W-:Y:S01]  /*1220*/  STS.U16 [R6+UR11+0x1f00], R29 ;  /* 0x001f001d06007988 */ /* 0x0001e2000800040b */
[----:B------:R-:W1:Y:S02]  /*1230*/  FENCE.VIEW.ASYNC.T ;  /* 0x00000000000073c6 */ /* 0x000e640000000200 */
[----:B-1----:R-:W-:Y:S01]  /*1240*/  BAR.SYNC.DEFER_BLOCKING 0x0 ;  /* 0x0000000000007b1d */ /* 0x002fe20000010000 */
[----:B0-----:R-:W-:-:S05]  /*1250*/  IMAD R6, R3, 0x4, R4 ;  /* 0x0000000403067824 */ /* 0x001fca00078e0204 */
[C---:B------:R-:W-:Y:S02]  /*1260*/  LEA R62, P4, R6.reuse, R61, 0x1 ;  /* 0x0000003d063e7211 */ /* 0x040fe400078808ff */
[----:B------:R-:W-:Y:S02]  /*1270*/  LEA R2, R3, R6, 0x2 ;  /* 0x0000000603027211 */ /* 0x000fe400078e10ff */
[----:B------:R-:W-:Y:S02]  /*1280*/  LEA.HI.X.SX32 R63, R6, R45, 0x1, P4 ;  /* 0x0000002d063f7211 */ /* 0x000fe400020f0eff */
[----:B------:R-:W-:Y:S01]  /*1290*/  LEA R60, P4, R2, R61, 0x1 ;  /* 0x0000003d023c7211 */ /* 0x000fe200078808ff */
[----:B------:R-:W0:Y:S02]  /*12a0*/  FENCE.VIEW.ASYNC.S ;  /* 0x00000000000073c6 */ /* 0x000e240000000000 */
[----:B0-----:R0:W1:Y:S02]  /*12b0*/  @!UP1 SYNCS.EXCH.64 URZ, [UR14], UR6 ;  /* 0x000000060eff95b2 */ /* 0x0010640008000100 */
[----:B-1----:R-:W-:Y:S01]  /*12c0*/  BAR.SYNC.DEFER_BLOCKING 0x0 ;  /* 0x0000000000007b1d */ /* 0x002fe20000010000 */
[----:B------:R-:W-:-:S02]  /*12d0*/  PRMT R6, RZ, 0x7610, R6 ;  /* 0x00007610ff067816 */ /* 0x000fc40000000006 */
[----:B------:R-:W-:Y:S02]  /*12e0*/  PRMT R8, RZ, 0x7610, R8 ;  /* 0x00007610ff087816 */ /* 0x000fe40000000008 */
[-C--:B------:R-:W-:Y:S02]  /*12f0*/  LEA.HI.X.SX32 R65, R4, R45.reuse, 0x1, P3 ;  /* 0x0000002d04417211 */ /* 0x080fe400018f0eff */
[----:B------:R-:W-:Y:S01]  /*1300*/  LEA.HI.X.SX32 R61, R2, R45, 0x1, P4 ;  /* 0x0000002d023d7211 */ /* 0x000fe200020f0eff */
[----:B------:R-:W2:Y:S04]  /*1310*/  @P2 LDG.E.U16 R5, desc[UR30][R66.64] ;  /* 0x0000001e42052981 */ /* 0x000ea8000c1e1500 */
[----:B------:R-:W3:Y:S04]  /*1320*/  @P2 LDG.E.U16 R7, desc[UR30][R62.64] ;  /* 0x0000001e3e072981 */ /* 0x000ee8000c1e1500 */
[----:B------:R-:W4:Y:S04]  /*1330*/  @P2 LDG.E.U16 R6, desc[UR30][R64.64] ;  /* 0x0000001e40062981 */ /* 0x000f28000c1e1500 */
[----:B------:R-:W4:Y:S01]  /*1340*/  @P2 LDG.E.U16 R8, desc[UR30][R60.64] ;  /* 0x0000001e3c082981 */ /* 0x000f22000c1e1500 */
[C---:B------:R-:W-:Y:S01]  /*1350*/  LOP3.LUT R2, R0.reuse, 0xff, RZ, 0xc0, !PT ;  /* 0x000000ff00027812 */ /* 0x040fe200078ec0ff */
[----:B------:R-:W-:Y:S01]  /*1360*/  VOTEU.ALL UP3, P1 ;  /* 0x0000000000ff7886 */ /* 0x000fe20000860000 */
[----:B------:R-:W-:Y:S01]  /*1370*/  LOP3.LUT R4, R0, 0xc0, RZ, 0xc0, !PT ;  /* 0x000000c000047812 */ /* 0x000fe200078ec0ff */
[----:B------:R-:W-:-:S02]  /*1380*/  UISETP.EQ.U32.AND UP1, UPT, UR22, URZ, UP2 ;  /* 0x000000ff1600728c */ /* 0x000fc40009722070 */
[----:B------:R-:W-:-:S04]  /*1390*/  @!UP0 UIADD3 UR8, UPT, UPT, -UR5, 0x100000, URZ ;  /* 0x0010000005088890 */ /* 0x000fc8000fffe1ff */
[----:B------:R-:W-:Y:S02]  /*13a0*/  @!UP0 USHF.L.U32 UR9, UR8, 0xb, URZ ;  /* 0x0000000b08098899 */ /* 0x000fe400080006ff */
[----:B------:R-:W-:Y:S01]  /*13b0*/  @!UP0 USHF.L.U32 UR8, UR8, 0x1, URZ ;  /* 0x0000000108088899 */ /* 0x000fe200080006ff */
[----:B------:R-:W-:Y:S01]  /*13c0*/  IMAD.SHL.U32 R40, R2, 0x2, RZ ;  /* 0x0000000202287824 */ /* 0x000fe200078e00ff */
[----:B------:R-:W-:Y:S01]  /*13d0*/  SHF.R.U32.HI R9, RZ, 0x2, R4 ;  /* 0x00000002ff097819 */ /* 0x000fe20000011604 */
[----:B------:R-:W-:Y:S02]  /*13e0*/  UIADD3 UR13, UPT, UPT, UR35, 0x40, URZ ;  /* 0x00000040230d7890 */ /* 0x000fe4000fffe0ff */
[----:B------:R-:W-:-:S04]  /*13f0*/  @!UP0 UIADD3 UR4, UPT, UPT, -UR5, 0x100000, URZ ;  /* 0x0010000005048890 */ /* 0x000fc8000fffe1ff */
[----:B------:R-:W-:Y:S02]  /*1400*/  @!UP0 USHF.L.U32 UR5, UR4, 0xb, URZ ;  /* 0x0000000b04058899 */ /* 0x000fe400080006ff */
[----:B------:R-:W-:Y:S01]  /*1410*/  @!UP0 USHF.L.U32 UR4, UR4, 0x1, URZ ;  /* 0x0000000104048899 */ /* 0x000fe200080006ff */
[----:B0-----:R-:W-:Y:S01]  /*1420*/  UMOV UR6, URZ ;  /* 0x000000ff00067c82 */ /* 0x001fe20008000000 */
[----:B------:R-:W-:Y:S01]  /*1430*/  LOP3.LUT R40, R40, R9, RZ, 0x3c, !PT ;  /* 0x0000000928287212 */ /* 0x000fe200078e3cff */
[----:B------:R-:W-:Y:S02]  /*1440*/  UIADD3 UR15, UPT, UPT, UR16, UR13, URZ ;  /* 0x0000000d100f7290 */ /* 0x000fe4000fffe0ff */
[----:B------:R-:W-:Y:S01]  /*1450*/  UIADD3 UR18, UPT, UPT, UR11, 0x4800, URZ ;  /* 0x000048000b127890 */ /* 0x000fe2000fffe0ff */
[----:B------:R-:W-:Y:S01]  /*1460*/  LOP3.LUT R39, R40, 0x40, RZ, 0x3c, !PT ;  /* 0x0000004028277812 */ /* 0x000fe200078e3cff */
[----:B------:R-:W-:Y:S02]  /*1470*/  @!UP1 UIADD3 UR7, UPT, UPT, UR11, 0x4000, URZ ;  /* 0x000040000b079890 */ /* 0x000fe4000fffe0ff */
[----:B------:R0:W1:Y:S01]  /*1480*/  @!UP3 SYNCS.EXCH.64 URZ, [UR11+0x5808], UR8 ;  /* 0x005808080bffb5b2 */ /* 0x0000620008000100 */
[----:B------:R-:W-:Y:S01]  /*1490*/  VOTEU.ALL UP3, P1 ;  /* 0x0000000000ff7886 */ /* 0x000fe20000860000 */
[----:B------:R-:W-:-:S02]  /*14a0*/  ULEA UR15, UR17, UR15, 0x12 ;  /* 0x0000000f110f7291 */ /* 0x000fc4000f8e90ff */
[----:B------:R-:W-:-:S04]  /*14b0*/  @!UP1 USHF.R.U32.HI UR7, URZ, 0x4, UR7 ;  /* 0x00000004ff079899 */ /* 0x000fc80008011607 */
[----:B------:R-:W-:Y:S01]  /*14c0*/  @!UP1 USGXT.U32 UR19, UR7, 0xe ;  /* 0x0000000e0713989a */ /* 0x000fe20008000000 */
[----:B--2---:R0:W-:Y:S04]  /*14d0*/  STS.U16 [R40+UR11+0x4000], R5 ;  /* 0x0040000528007988 */ /* 0x0041e8000800040b */
[----:B---3--:R0:W-:Y:S04]  /*14e0*/  STS.U16 [R40+UR11+0x4400], R7 ;  /* 0x0044000728007988 */ /* 0x0081e8000800040b */
[----:B----4-:R0:W-:Y:S04]  /*14f0*/  STS.U16 [R39+UR11+0x4200], R6 ;  /* 0x0042000627007988 */ /* 0x0101e8000800040b */
[----:B------:R0:W-:Y:S01]  /*1500*/  STS.U16 [R39+UR11+0x4600], R8 ;  /* 0x0046000827007988 */ /* 0x0001e2000800040b */
[----:B-1----:R1:W-:Y:S06]  /*1510*/  MEMBAR.ALL.CTA ;  /* 0x0000000000007992 */ /* 0x0023ec0000008000 */
[----:B-1----:R-:W-:Y:S04]  /*1520*/  FENCE.VIEW.ASYNC.S ;  /* 0x00000000000073c6 */ /* 0x002fe80000000000 */
[----:B------:R-:W1:Y:S02]  /*1530*/  FENCE.VIEW.ASYNC.S ;  /* 0x00000000000073c6 */ /* 0x000e640000000000 */
[----:B-1----:R0:W1:Y:S02]  /*1540*/  @!UP3 SYNCS.EXCH.64 URZ, [UR11+0x4800], UR4 ;  /* 0x004800040bffb5b2 */ /* 0x0020640008000100 */
[----:B-1----:R-:W-:Y:S06]  /*1550*/  BAR.SYNC.DEFER_BLOCKING 0x0 ;  /* 0x0000000000007b1d */ /* 0x002fec0000010000 */
[----:B0-----:R-:W-:Y:S05]  /*1560*/  BRA.U !UP1, `(.L_x_6) ;  /* 0x0000000109947547 */ /* 0x001fea000b800000 */
[----:B------:R-:W-:Y:S02]  /*1570*/  USHF.R.U32.HI UR8, URZ, 0x4, UR11 ;  /* 0x00000004ff087899 */ /* 0x000fe4000801160b */
[----:B------:R-:W-:Y:S02]  /*1580*/  UIADD3 UR4, UPT, UPT, UR11, 0x4000, URZ ;  /* 0x000040000b047890 */ /* 0x000fe4000fffe0ff */
[----:B------:R-:W-:Y:S02]  /*1590*/  USGXT.U32 UR8, UR8, 0xe ;  /* 0x0000000e0808789a */ /* 0x000fe40008000000 */
[----:B------:R-:W-:Y:S02]  /*15a0*/  USHF.R.U32.HI UR19, URZ, 0x4, UR4 ;  /* 0x00000004ff137899 */ /* 0x000fe40008011604 */
[----:B------:R-:W-:Y:S02]  /*15b0*/  UIADD3 UR28, UP3, UPT, UR8, 0x2000080, URZ ;  /* 0x02000080081c7890 */ /* 0x000fe4000ff7e0ff */
[----:B------:R-:W-:Y:S01]  /*15c0*/  USGXT.U32 UR19, UR19, 0xe ;  /* 0x0000000e1313789a */ /* 0x000fe20008000000 */
[----:B------:R-:W-:Y:S01]  /*15d0*/  UMOV UR7, URZ ;  /* 0x000000ff00077c82 */ /* 0x000fe20008000000 */
[----:B------:R-:W-:Y:S01]  /*15e0*/  UMOV UR4, UR18 ;  /* 0x0000001200047c82 */ /* 0x000fe20008000000 */
[----:B------:R-:W-:Y:S01]  /*15f0*/  UIADD3.X UR29, UPT, UPT, UR7, 0x40004040, URZ, UP3, !UPT ;  /* 0x40004040071d7890 */ /* 0x000fe20009ffe4ff */
[----:B------:R-:W-:Y:S01]  /*1600*/  UMOV UR5, URZ ;  /* 0x000000ff00057c82 */ /* 0x000fe20008000000 */
[----:B------:R-:W-:-:S02]  /*1610*/  UIADD3 UR36, UP3, UPT, UR19, 0x2, URZ ;  /* 0x0000000213247890 */ /* 0x000fc4000ff7e0ff */
[----:B------:R-:W-:Y:S01]  /*1620*/  UIADD3 UR38, UP4, UPT, UR19, 0x4, URZ ;  /* 0x0000000413267890 */ /* 0x000fe2000ff9e0ff */
[----:B------:R-:W-:Y:S01]  /*1630*/  UMOV UR21, UR4 ;  /* 0x0000000400157c82 */ /* 0x000fe20008000000 */
[----:B------:R-:W-:Y:S02]  /*1640*/  UIADD3 UR40, UP5, UPT, UR19, 0x6, URZ ;  /* 0x0000000613287890 */ /* 0x000fe4000ffbe0ff */
[----:B------:R-:W-:Y:S02]  /*1650*/  ULOP3.LUT UR4, UR8, 0x2000000, URZ, 0xfc, !UPT ;  /* 0x0200000008047892 */ /* 0x000fe4000f8efcff */
[----:B------:R-:W-:Y:S02]  /*1660*/  UIADD3.X UR37, UPT, UPT, UR6, 0x40004040, URZ, UP3, !UPT ;  /* 0x4000404006257890 */ /* 0x000fe40009ffe4ff */
[----:B------:R-:W-:Y:S02]  /*1670*/  UIADD3.X UR39, UPT, UPT, UR6, 0x40004040, URZ, UP4, !UPT ;  /* 0x4000404006277890 */ /* 0x000fe4000a7fe4ff */
[----:B------:R-:W-:-:S02]  /*1680*/  UIADD3.64 UR24, UPT, UPT, UR28, 0x80, URZ ;  /* 0x000000801c187897 */ /* 0x000fc4000fffe0ff */
[----:B------:R-:W-:Y:S02]  /*1690*/  UIADD3.X UR41, UPT, UPT, UR6, 0x40004040, URZ, UP5, !UPT ;  /* 0x4000404006297890 */ /* 0x000fe4000affe4ff */
[----:B------:R-:W-:Y:S01]  /*16a0*/  UIADD3.64 UR26, UPT, UPT, UR28, 0x100, URZ ;  /* 0x000001001c1a7897 */ /* 0x000fe2000fffe0ff */
[----:B------:R-:W-:Y:S01]  /*16b0*/  UMOV UR32, 0x0 ;  /* 0x0000000000207882 */ /* 0x000fe20000000000 */
[----:B------:R-:W-:Y:S01]  /*16c0*/  UMOV UR33, 0x8048490 ;  /* 0x0804849000217882 */ /* 0x000fe20000000000 */
[----:B------:R-:W-:Y:S01]  /*16d0*/  UMOV UR5, 0x40004040 ;  /* 0x4000404000057882 */ /* 0x000fe20000000000 */
[----:B------:R-:W-:Y:S01]  /*16e0*/  UMOV UR8, UR19 ;  /* 0x0000001300087c82 */ /* 0x000fe20008000000 */
[----:B------:R-:W-:Y:S01]  /*16f0*/  UMOV UR9, 0x40004040 ;  /* 0x4000404000097882 */ /* 0x000fe20000000000 */
[----:B------:R-:W-:Y:S01]  /*1700*/  UMOV UR42, 0x0 ;  /* 0x00000000002a7882 */ /* 0x000fe20000000000 */
[----:B------:R-:W-:Y:S01]  /*1710*/  UMOV UR43, 0x8048490 ;  /* 0x08048490002b7882 */ /* 0x000fe20000000000 */
[----:B------:R-:W-:Y:S01]  /*1720*/  UMOV UR44, 0x0 ;  /* 0x00000000002c7882 */ /* 0x000fe20000000000 */
[----:B------:R-:W-:Y:S01]  /*1730*/  UMOV UR45, 0x8048490 ;  /* 0x08048490002d7882 */ /* 0x000fe20000000000 */
[----:B------:R0:W-:Y:S01]  /*1740*/  UTCHMMA gdesc[UR4], gdesc[UR8], tmem[UR13], tmem[UR32], idesc[UR33], !UPT ;  /* 0x00ff2008040075ea */ /* 0x0001e2000f80000d */
[----:B------:R-:W-:Y:S01]  /*1750*/  UMOV UR46, 0x0 ;  /* 0x00000000002e7882 */ /* 0x000fe20000000000 */
[----:B------:R-:W-:Y:S01]  /*1760*/  UMOV UR47, 0x8048490 ;  /* 0x08048490002f7882 */ /* 0x000fe20000000000 */
[----:B------:R0:W-:Y:S01]  /*1770*/  UTCHMMA gdesc[UR28], gdesc[UR36], tmem[UR13], tmem[UR42], idesc[UR43], UPT ;  /* 0x00ff2a241c0075ea */ /* 0x0001e2000b80000d */
[----:B------:R0:W-:Y:S01]  /*1780*/  UTCHMMA gdesc[UR24], gdesc[UR38], tmem[UR13], tmem[UR44], idesc[UR45], UPT ;  /* 0x00ff2c26180075ea */ /* 0x0001e2000b80000d */
[----:B------:R0:W-:Y:S01]  /*1790*/  UTCHMMA gdesc[UR26], gdesc[UR40], tmem[UR13], tmem[UR46], idesc[UR47], UPT ;  /* 0x00ff2e281a0075ea */ /* 0x0001e2000b80000d */
[----:B------:R0:W-:Y:S01]  /*17a0*/  UTCBAR [UR21], URZ ;  /* 0x000000ff150073e9 */ /* 0x0001e200080000ff */
[----:B------:R-:W-:Y:S01]  /*17b0*/  NOP ;  /* 0x0000000000007918 */ /* 0x000fe20000000000 */
.L_x_6:
[----:B------:R-:W-:Y:S05]  /*17c0*/  BRA.U !UP2, `(.L_x_7) ;  /* 0x000000010a087547 */ /* 0x000fea000b800000 */
[----:B------:R-:W1:Y:S02]  /*17d0*/  SYNCS.PHASECHK.TRANS64.TRYWAIT P3, [UR11+0x4800], RZ ;  /* 0x004800ffff0075a7 */ /* 0x000e64000806110b */
[----:B-1----:R-:W-:Y:S05]  /*17e0*/  @!P3 BRA `(.L_x_8) ;  /* 0x0000003000a4b947 */ /* 0x002fea0003800000 */
.L_x_7:
[----:B------:R-:W-:Y:S01]  /*17f0*/  BAR.SYNC.DEFER_BLOCKING 0x0 ;  /* 0x0000000000007b1d */ /* 0x000fe20000010000 */
[--C-:B------:R-:W-:Y:S02]  /*1800*/  SHF.R.U32.HI R17, RZ, 0x4, R0.reuse ;  /* 0x00000004ff117819 */ /* 0x100fe40000011600 */
[----:B------:R-:W-:Y:S02]  /*1810*/  SHF.R.U32.HI R21, RZ, 0x1, R0 ;  /* 0x00000001ff157819 */ /* 0x000fe40000011600 */
[----:B------:R-:W-:Y:S01]  /*1820*/  PRMT R18, RZ, 0x7610, R18 ;  /* 0x00007610ff127816 */ /* 0x000fe20000000012 */
[----:B0-----:R-:W0:Y:S02]  /*1830*/  LDCU UR8, c[0x0][0x3a8] ;  /* 0x00007500ff0877ac */ /* 0x001e240008000800 */
[----:B------:R-:W1:Y:S01]  /*1840*/  LDC R23, c[0x0][0x3d8] ;  /* 0x0000f600ff177b82 */ /* 0x000e620000000800 */
[----:B------:R-:W-:Y:S01]  /*1850*/  LDTM.16dp32bit_t0_t15.x8 R4, tmem[UR15] ;  /* 0x0000000f000479ee */ /* 0x000fe20008980000 */
[----:B------:R-:W0:Y:S01]  /*1860*/  LDTM.16dp32bit_t16_t31.x8 R4, tmem[UR15+0x8] ;  /* 0x0000080f000479ee */ /* 0x000e2200089a0000 */
[----:B------:R-:W-:Y:S01]  /*1870*/  PRMT R20, RZ, 0x7610, R20 ;  /* 0x00007610ff147816 */ /* 0x000fe20000000014 */
[----:B------:R-:W2:Y:S01]  /*1880*/  LDCU.64 UR32, c[0x0][0x3d0] ;  /* 0x00007a00ff2077ac */ /* 0x000ea20008000a00 */
[----:B------:R-:W3:Y:S01]  /*1890*/  @!P1 SYNCS.CCTL.IV [UR11+0x4800] ;  /* 0x00480000ff0099b1 */ /* 0x000ee2000800000b */
[----:B------:R-:W-:Y:S01]  /*18a0*/  NOP ;  /* 0x0000000000007918 */ /* 0x000fe20000000000 */
[----:B--2---:R-:W-:Y:S01]  /*18b0*/  UIMAD UR4, UR10, UR32, URZ ;  /* 0x000000200a0472a4 */ /* 0x004fe2000f8e02ff */
[----:B0-----:R-:W-:Y:S01]  /*18c0*/  FMUL R12, R4, UR8 ;  /* 0x00000008040c7c20 */ /* 0x001fe20008400000 */
[----:B------:R-:W-:Y:S01]  /*18d0*/  FMUL R13, R5, UR8 ;  /* 0x00000008050d7c20 */ /* 0x000fe20008400000 */
[----:B------:R-:W-:Y:S01]  /*18e0*/  FMUL R14, R6, UR8 ;  /* 0x00000008060e7c20 */ /* 0x000fe20008400000 */
[----:B------:R-:W-:Y:S01]  /*18f0*/  FMUL R15, R7, UR8 ;  /* 0x00000008070f7c20 */ /* 0x000fe20008400000 */
[----:B------:R-:W-:Y:S01]  /*1900*/  FMUL R16, R8, UR8 ;  /* 0x0000000808107c20 */ /* 0x000fe20008400000 */
[----:B------:R-:W-:-:S02]  /*1910*/  USHF.L.U32 UR7, UR4, 0x1, URZ ;  /* 0x0000000104077899 */ /* 0x000fc400080006ff */
[----:B------:R-:W-:Y:S01]  /*1920*/  FMNMX3 R14, R12, R13, R14, !PT ;  /* 0x0000000d0c0e7276 */ /* 0x000fe2000780000e */
[----:B------:R-:W-:Y:S01]  /*1930*/  FMUL R12, R9, UR8 ;  /* 0x00000008090c7c20 */ /* 0x000fe20008400000 */
[----:B------:R-:W-:Y:S01]  /*1940*/  FMUL R13, R10, UR8 ;  /* 0x000000080a0d7c20 */ /* 0x000fe20008400000 */
[----:B------:R-:W-:Y:S01]  /*1950*/  UIMAD.WIDE UR4, UR4, 0x2, URZ ;  /* 0x00000002040478a5 */ /* 0x000fe2000f8e02ff */
[----:B------:R-:W-:Y:S01]  /*1960*/  FMNMX3 R15, R14, R15, R16, !PT ;  /* 0x0000000f0e0f7276 */ /* 0x000fe20007800010 */
[----:B------:R-:W-:-:S03]  /*1970*/  FMUL R14, R11, UR8 ;  /* 0x000000080b0e7c20 */ /* 0x000fc60008400000 */
[----:B------:R-:W-:-:S04]  /*1980*/  FMNMX3 R13, R15, R12, R13, !PT ;  /* 0x0000000c0f0d7276 */ /* 0x000fc8000780000d */
[----:B------:R-:W-:Y:S02]  /*1990*/  FMNMX R44, R14, R13, !PT ;  /* 0x0000000d0e2c7209 */ /* 0x000fe40007800000 */
[----:B------:R-:W0:Y:S01]  /*19a0*/  LDC.64 R12, c[0x0][0x390] ;  /* 0x0000e400ff0c7b82 */ /* 0x000e220000000a00 */
[--C-:B------:R-:W-:Y:S02]  /*19b0*/  SHF.R.U32.HI R14, RZ, 0x2, R0.reuse ;  /* 0x00000002ff0e7819 */ /* 0x100fe40000011600 */
[----:B------:R-:W2:Y:S02]  /*19c0*/  SHFL.BFLY PT, R19, R44, 0x10, 0x1f ;  /* 0x0e001f002c137f89 */ /* 0x000ea400000e0000 */
[----:B------:R-:W-:Y:S02]  /*19d0*/  LOP3.LUT R15, R14, 0x38, RZ, 0xc0, !PT ;  /* 0x000000380e0f7812 */ /* 0x000fe400078ec0ff */
[----:B------:R-:W-:Y:S02]  /*19e0*/  LOP3.LUT R14, R0, 0xf, RZ, 0xc0, !PT ;  /* 0x0000000f000e7812 */ /* 0x000fe400078ec0ff */
[----:B------:R-:W-:-:S05]  /*19f0*/  LOP3.LUT R15, R15, 0x1f, R0, 0xf8, !PT ;  /* 0x0000001f0f0f7812 */ /* 0x000fca00078ef800 */
[----:B------:R-:W-:Y:S02]  /*1a00*/  IMAD.SHL.U32 R42, R15, 0x10, RZ ;  /* 0x000000100f2a7824 */ /* 0x000fe400078e00ff */
[----:B------:R-:W-:Y:S01]  /*1a10*/  IMAD R15, R14, UR33, RZ ;  /* 0x000000210e0f7c24 */ /* 0x000fe2000f8e02ff */
[----:B------:R-:W-:Y:S02]  /*1a20*/  SGXT.U32 R14, R17, 0x4 ;  /* 0x00000004110e781a */ /* 0x000fe40000000000 */
[----:B------:R-:W-:Y:S02]  /*1a30*/  LOP3.LUT R16, R42, 0x1b0, RZ, 0xc0, !PT ;  /* 0x000001b02a107812 */ /* 0x000fe400078ec0ff */
[----:B------:R-:W-:Y:S02]  /*1a40*/  SHF.L.U32 R17, R15, 0x1, RZ ;  /* 0x000000010f117819 */ /* 0x000fe400000006ff */
[----:B------:R-:W-:Y:S01]  /*1a50*/  LOP3.LUT R21, R16, 0x40, R21, 0xf8, !PT ;  /* 0x0000004010157812 */ /* 0x000fe200078ef815 */
[----:B-1----:R-:W-:Y:S01]  /*1a60*/  IMAD R16, R14, R23, RZ ;  /* 0x000000170e107224 */ /* 0x002fe200078e02ff */
[----:B0-----:R-:W-:Y:S01]  /*1a70*/  IADD3 R50, P3, P4, R17, UR7, R12 ;  /* 0x0000000711327c10 */ /* 0x001fe2000fc7e00c */
[----:B------:R-:W-:Y:S01]  /*1a80*/  IMAD.HI R14, R15, 0x2, RZ ;  /* 0x000000020f0e7827 */ /* 0x000fe200078e02ff */
[----:B--2---:R-:W-:-:S02]  /*1a90*/  FMNMX3 R44, R44, -INF , R19, !PT ;  /* 0xff8000002c2c7876 */ /* 0x004fc40007800013 */
[----:B------:R-:W-:Y:S01]  /*1aa0*/  IADD3 R38, PT, PT, R21, UR11, RZ ;  /* 0x0000000b15267c10 */ /* 0x000fe2000fffe0ff */
[----:B------:R-:W-:Y:S01]  /*1ab0*/  IMAD R15, R23, 0x10, R16 ;  /* 0x00000010170f7824 */ /* 0x000fe200078e0210 */
[----:B------:R-:W-:Y:S01]  /*1ac0*/  LEA.HI R12, R0, 0x30, RZ, 0x1c ;  /* 0x00000030000c7811 */ /* 0x000fe200078fe0ff */
[----:B------:R-:W-:Y:S01]  /*1ad0*/  FADD R17, -R44, -INF ;  /* 0xff8000002c117421 */ /* 0x000fe20000000100 */
[----:B------:R-:W-:Y:S02]  /*1ae0*/  IADD3.X R14, PT, PT, R14, UR5, R13, P3, P4 ;  /* 0x000000050e0e7c10 */ /* 0x000fe40009fe840d */
[-C--:B------:R-:W-:Y:S01]  /*1af0*/  LEA R54, P3, R16, R50.reuse, 0x1 ;  /* 0x0000003210367211 */ /* 0x080fe200078608ff */
[----:B------:R-:W-:Y:S01]  /*1b00*/  FMUL R17, R17, 1.4426950216293334961 ;  /* 0x3fb8aa3b11117820 */ /* 0x000fe20000400000 */
[----:B------:R-:W-:Y:S01]  /*1b10*/  IMAD R13, R12, R23, RZ ;  /* 0x000000170c0d7224 */ /* 0x000fe200078e02ff */
[----:B------:R-:W-:Y:S01]  /*1b20*/  LEA R52, P4, R15, R50, 0x1 ;  /* 0x000000320f347211 */ /* 0x000fe200078808ff */
[----:B------:R-:W-:Y:S01]  /*1b30*/  IMAD R12, R23, 0x10, R15 ;  /* 0x00000010170c7824 */ /* 0x000fe200078e020f */
[----:B------:R-:W3:Y:S01]  /*1b40*/  MUFU.EX2 R43, R17 ;  /* 0x00000011002b7308 */ /* 0x000ee20000000800 */
[----:B------:R-:W-:-:S02]  /*1b50*/  LEA.HI.X.SX32 R55, R16, R14, 0x1, P3 ;  /* 0x0000000e10377211 */ /* 0x000fc400018f0eff */
[-C--:B------:R-:W-:Y:S02]  /*1b60*/  LEA R48, P6, R13, R50.reuse, 0x1 ;  /* 0x000000320d307211 */ /* 0x080fe400078c08ff */
[C---:B------:R-:W-:Y:S02]  /*1b70*/  LEA R50, P5, R12.reuse, R50, 0x1 ;  /* 0x000000320c327211 */ /* 0x040fe400078a08ff */
[-C--:B------:R-:W-:Y:S02]  /*1b80*/  LEA.HI.X.SX32 R53, R15, R14.reuse, 0x1, P4 ;  /* 0x0000000e0f357211 */ /* 0x080fe400020f0eff */
[-C--:B------:R-:W-:Y:S02]  /*1b90*/  LEA.HI.X.SX32 R49, R13, R14.reuse, 0x1, P6 ;  /* 0x0000000e0d317211 */ /* 0x080fe400030f0eff */
[----:B------:R-:W-:Y:S02]  /*1ba0*/  LEA.HI.X.SX32 R51, R12, R14, 0x1, P5 ;  /* 0x0000000e0c337211 */ /* 0x000fe400028f0eff */
[----:B------:R-:W-:-:S02]  /*1bb0*/  PRMT R14, RZ, 0x7610, R14 ;  /* 0x00007610ff0e7816 */ /* 0x000fc4000000000e */
[----:B------:R-:W-:Y:S01]  /*1bc0*/  PRMT R16, RZ, 0x7610, R16 ;  /* 0x00007610ff107816 */ /* 0x000fe20000000010 */
[----:B---3--:R0:W-:Y:S01]  /*1bd0*/  STSM.16.M88 [R38+0x4000], R43 ;  /* 0x0040002b26007844 */ /* 0x0081e20000000000 */
[----:B------:R-:W-:Y:S06]  /*1be0*/  BAR.SYNC.DEFER_BLOCKING 0x0 ;  /* 0x0000000000007b1d */ /* 0x000fec0000010000 */
[----:B------:R-:W2:Y:S04]  /*1bf0*/  @P2 LDG.E.U16 R14, desc[UR30][R54.64] ;  /* 0x0000001e360e2981 */ /* 0x000ea8000c1e1500 */
[----:B------:R-:W3:Y:S04]  /*1c00*/  @P2 LDG.E.U16 R16, desc[UR30][R52.64] ;  /* 0x0000001e34102981 */ /* 0x000ee8000c1e1500 */
[----:B------:R-:W4:Y:S04]  /*1c10*/  @P2 LDG.E.U16 R18, desc[UR30][R50.64] ;  /* 0x0000001e32122981 */ /* 0x000f28000c1e1500 */
[----:B------:R-:W5:Y:S01]  /*1c20*/  @P2 LDG.E.U16 R20, desc[UR30][R48.64] ;  /* 0x0000001e30142981 */ /* 0x000f62000c1e1500 */
[--C-:B------:R-:W-:Y:S01]  /*1c30*/  FFMA R4, R4, UR8, -R44.reuse ;  /* 0x0000000804047c23 */ /* 0x100fe2000800082c */
[--C-:B------:R-:W-:Y:S01]  /*1c40*/  FFMA R5, R5, UR8, -R44.reuse ;  /* 0x0000000805057c23 */ /* 0x100fe2000800082c */
[--C-:B------:R-:W-:Y:S01]  /*1c50*/  FFMA R6, R6, UR8, -R44.reuse ;  /* 0x0000000806067c23 */ /* 0x100fe2000800082c */
[--C-:B------:R-:W-:Y:S01]  /*1c60*/  FFMA R7, R7, UR8, -R44.reuse ;  /* 0x0000000807077c23 */ /* 0x100fe2000800082c */
[----:B------:R-:W-:Y:S01]  /*1c70*/  FMUL R4, R4, 1.4426950216293334961 ;  /* 0x3fb8aa3b04047820 */ /* 0x000fe20000400000 */
[----:B------:R-:W-:Y:S01]  /*1c80*/  FMUL R5, R5, 1.4426950216293334961 ;  /* 0x3fb8aa3b05057820 */ /* 0x000fe20000400000 */
[----:B------:R-:W-:Y:S01]  /*1c90*/  FMUL R6, R6, 1.4426950216293334961 ;  /* 0x3fb8aa3b06067820 */ /* 0x000fe20000400000 */
[----:B------:R-:W-:Y:S01]  /*1ca0*/  FMUL R7, R7, 1.4426950216293334961 ;  /* 0x3fb8aa3b07077820 */ /* 0x000fe20000400000 */
[--C-:B------:R-:W-:Y:S01]  /*1cb0*/  FFMA R8, R8, UR8, -R44.reuse ;  /* 0x0000000808087c23 */ /* 0x100fe2000800082c */
[--C-:B------:R-:W-:Y:S01]  /*1cc0*/  FFMA R9, R9, UR8, -R44.reuse ;  /* 0x0000000809097c23 */ /* 0x100fe2000800082c */
[----:B------:R-:W-:Y:S01]  /*1cd0*/  MUFU.EX2 R4, R4 ;  /* 0x0000000400047308 */ /* 0x000fe20000000800 */
[--C-:B------:R-:W-:Y:S01]  /*1ce0*/  FFMA R10, R10, UR8, -R44.reuse ;  /* 0x000000080a0a7c23 */ /* 0x100fe2000800082c */
[----:B------:R-:W-:Y:S01]  /*1cf0*/  FMUL R8, R8, 1.4426950216293334961 ;  /* 0x3fb8aa3b08087820 */ /* 0x000fe20000400000 */
[----:B------:R-:W-:Y:S01]  /*1d00*/  FMUL R9, R9, 1.4426950216293334961 ;  /* 0x3fb8aa3b09097820 */ /* 0x000fe20000400000 */
[----:B------:R-:W-:Y:S01]  /*1d10*/  ISETP.NE.U32.AND P3, PT, R28, RZ, PT ;  /* 0x000000ff1c00720c */ /* 0x000fe20003f65070 */
[----:B------:R-:W-:Y:S01]  /*1d20*/  FFMA R11, R11, UR8, -R44 ;  /* 0x000000080b0b7c23 */ /* 0x000fe2000800082c */
[----:B------:R-:W-:Y:S01]  /*1d30*/  FMUL R10, R10, 1.4426950216293334961 ;  /* 0x3fb8aa3b0a0a7820 */ /* 0x000fe20000400000 */
[----:B------:R-:W-:Y:S01]  /*1d40*/  IMAD.SHL.U32 R41, R0, 0x2, RZ ;  /* 0x0000000200297824 */ /* 0x000fe200078e00ff */
[----:B------:R-:W1:Y:S01]  /*1d50*/  MUFU.EX2 R5, R5 ;  /* 0x0000000500057308 */ /* 0x000e620000000800 */
[----:B------:R-:W-:Y:S01]  /*1d60*/  SEL R12, RZ, 0x90, !P3 ;  /* 0x00000090ff0c7807 */ /* 0x000fe20005800000 */
[----:B------:R-:W-:Y:S01]  /*1d70*/  FMUL R11, R11, 1.4426950216293334961 ;  /* 0x3fb8aa3b0b0b7820 */ /* 0x000fe20000400000 */
[----:B------:R-:W-:Y:S01]  /*1d80*/  LOP3.LUT R42, R42, 0x1f0, RZ, 0xc0, !PT ;  /* 0x000001f02a2a7812 */ /* 0x000fe200078ec0ff */
[----:B------:R-:W-:Y:S01]  /*1d90*/  UIADD3 UR44, UPT, UPT, UR35, 0x50, URZ ;  /* 0x00000050232c7890 */ /* 0x000fe2000fffe0ff */
[----:B------:R-:W-:-:S03]  /*1da0*/  LOP3.LUT R41, R12, 0x17e, R41, 0x78, !PT ;  /* 0x0000017e0c297812 */ /* 0x000fc600078e7829 */
[----:B------:R-:W0:Y:S01]  /*1db0*/  MUFU.EX2 R6, R6 ;  /* 0x0000000600067308 */ /* 0x000e220000000800 */
[----:B------:R0:W2:Y:S01]  /*1dc0*/  LDSM.16.M88 R47, [R42+UR11+0x4000] ;  /* 0x0040000b2a2f783b */ /* 0x0000a20008000000 */
[----:B------:R-:W-:Y:S01]  /*1dd0*/  UIADD3 UR7, UPT, UPT, UR16, UR44, URZ ;  /* 0x0000002c10077290 */ /* 0x000fe2000fffe0ff */
[----:B------:R-:W-:Y:S03]  /*1de0*/  BAR.SYNC.DEFER_BLOCKING 0x0 ;  /* 0x0000000000007b1d */ /* 0x000fe60000010000 */
[----:B------:R-:W-:Y:S01]  /*1df0*/  ULEA UR7, UR17, UR7, 0x12 ;  /* 0x0000000711077291 */ /* 0x000fe2000f8e90ff */
[----:B-1----:R-:W-:Y:S01]  /*1e00*/  FADD R13, R4, R5 ;  /* 0x00000005040d7221 */ /* 0x002fe20000000000 */
[----:B------:R-:W-:Y:S01]  /*1e10*/  F2FP.BF16.F32.PACK_AB R4, R5, R4 ;  /* 0x000000040504723e */ /* 0x000fe200000010ff */
[----:B------:R-:W1:Y:S02]  /*1e20*/  MUFU.EX2 R7, R7 ;  /* 0x0000000700077308 */ /* 0x000e640000000800 */
[----:B0-----:R-:W-:-:S06]  /*1e30*/  FADD R12, R6, R13 ;  /* 0x0000000d060c7221 */ /* 0x001fcc0000000000 */
[----:B------:R-:W0:Y:S08]  /*1e40*/  MUFU.EX2 R8, R8 ;  /* 0x0000000800087308 */ /* 0x000e300000000800 */
[----:B------:R-:W0:Y:S01]  /*1e50*/  MUFU.EX2 R9, R9 ;  /* 0x0000000900097308 */ /* 0x000e220000000800 */
[C---:B-1----:R-:W-:Y:S01]  /*1e60*/  FADD R13, R7.reuse, R12 ;  /* 0x0000000c070d7221 */ /* 0x042fe20000000000 */
[----:B------:R-:W-:-:S06]  /*1e70*/  F2FP.BF16.F32.PACK_AB R5, R7, R6 ;  /* 0x000000060705723e */ /* 0x000fcc00000010ff */
[----:B------:R-:W1:Y:S01]  /*1e80*/  MUFU.EX2 R10, R10 ;  /* 0x0000000a000a7308 */ /* 0x000e620000000800 */
[----:B0-----:R-:W-:-:S07]  /*1e90*/  FADD R12, R8, R13 ;  /* 0x0000000d080c7221 */ /* 0x001fce0000000000 */
[----:B------:R-:W0:Y:S01]  /*1ea0*/  MUFU.EX2 R11, R11 ;  /* 0x0000000b000b7308 */ /* 0x000e220000000800 */
[C---:B------:R-:W-:Y:S01]  /*1eb0*/  FADD R13, R9.reuse, R12 ;  /* 0x0000000c090d7221 */ /* 0x040fe20000000000 */
[----:B------:R-:W-:-:S03]  /*1ec0*/  F2FP.BF16.F32.PACK_AB R6, R9, R8 ;  /* 0x000000080906723e */ /* 0x000fc600000010ff */
[----:B-1----:R-:W-:-:S04]  /*1ed0*/  FADD R46, R10, R13 ;  /* 0x0000000d0a2e7221 */ /* 0x002fc80000000000 */
[C---:B0-----:R-:W-:Y:S01]  /*1ee0*/  FADD R46, R11.reuse, R46 ;  /* 0x0000002e0b2e7221 */ /* 0x041fe20000000000 */
[----:B------:R-:W-:-:S04]  /*1ef0*/  F2FP.BF16.F32.PACK_AB R7, R11, R10 ;  /* 0x0000000a0b07723e */ /* 0x000fc800000010ff */
[----:B------:R0:W1:Y:S04]  /*1f00*/  SHFL.BFLY PT, R45, R46, 0x10, 0x1f ;  /* 0x0e001f002e2d7f89 */ /* 0x00006800000e0000 */
[----:B--2---:R0:W-:Y:S04]  /*1f10*/  STS.U16 [R41+UR11+0x4000], R14 ;  /* 0x0040000e29007988 */ /* 0x0041e8000800040b */
[----:B---3--:R0:W-:Y:S04]  /*1f20*/  STS.U16 [R41+UR11+0x4200], R16 ;  /* 0x0042001029007988 */ /* 0x0081e8000800040b */
[----:B----4-:R0:W-:Y:S04]  /*1f30*/  STS.U16 [R41+UR11+0x4400], R18 ;  /* 0x0044001229007988 */ /* 0x0101e8000800040b */
[----:B-----5:R0:W-:Y:S01]  /*1f40*/  STS.U16 [R41+UR11+0x4600], R20 ;  /* 0x0046001429007988 */ /* 0x0201e2000800040b */
[----:B-1----:R-:W-:Y:S05]  /*1f50*/  BRA.U !UP2, `(.L_x_9) ;  /* 0x000000010a087547 */ /* 0x002fea000b800000 */
[----:B------:R1:W-:Y:S01]  /*1f60*/  STTM.16dp32bit_t0_t15.x4 tmem[UR7], R4 ;  /* 0x00000004000079ed */ /* 0x0003e20008900007 */
[----:B------:R1:W-:Y:S02]  /*1f70*/  STTM.16dp32bit_t16_t31.x4 tmem[UR7+0x4], R4 ;  /* 0x00000404000079ed */ /* 0x0003e40008920007 */
.L_x_9:
[----:B------:R-:W2:Y:S02]  /*1f80*/  FENCE.VIEW.ASYNC.T ;  /* 0x00000000000073c6 */ /* 0x000ea40000000200 */
[----:B--2---:R-:W-:Y:S06]  /*1f90*/  BAR.SYNC.DEFER_BLOCKING 0x0 ;  /* 0x0000000000007b1d */ /* 0x004fec0000010000 */
[----:B01----:R-:W0:Y:S01]  /*1fa0*/  LDTM.x32 R4, tmem[UR12] ;  /* 0x0000000c000479ee */ /* 0x003e2200082c0000 */
[----:B------:R-:W-:Y:S01]  /*1fb0*/  NOP ;  /* 0x0000000000007918 */ /* 0x000fe20000000000 */
[----:B------:R-:W-:Y:S05]  /*1fc0*/  BRA.U !UP2, `(.L_x_10) ;  /* 0x000000010a847547 */ /* 0x000fea000b800000 */
[C---:B0-----:R-:W-:Y:S01]  /*1fd0*/  FMUL R4, R47.reuse, R4 ;  /* 0x000000042f047220 */ /* 0x041fe20000400000 */
[C---:B------:R-:W-:Y:S01]  /*1fe0*/  FMUL R5, R47.reuse, R5 ;  /* 0x000000052f057220 */ /* 0x040fe20000400000 */
        /* <DEDUP_REMOVED lines=29> */
[----:B------:R-:W-:-:S04]  /*21c0*/  FMUL R35, R47, R35 ;  /* 0x000000232f237220 */ /* 0x000fc80000400000 */
[----:B------:R1:W-:Y:S03]  /*21d0*/  STTM.x32 tmem[UR12], R4 ;  /* 0x00000004000079ed */ /* 0x0003e600082c000c */
.L_x_10:
[----:B0-----:R-:W0:Y:S02]  /*21e0*/  FENCE.VIEW.ASYNC.T ;  /* 0x00000000000073c6 */ /* 0x001e240000000200 */
[----:B0-----:R-:W-:Y:S01]  /*21f0*/  BAR.SYNC.DEFER_BLOCKING 0x0 ;  /* 0x0000000000007b1d */ /* 0x001fe20000010000 */
[----:B------:R-:W-:Y:S01]  /*2200*/  FADD R46, R46, R45 ;  /* 0x0000002d2e2e7221 */ /* 0x000fe20000000000 */
[----:B------:R-:W-:-:S03]  /*2210*/  UIADD3 UR20, UPT, UPT, UR20, -0x10, URZ ;  /* 0xfffffff014147890 */ /* 0x000fc6000fffe0ff */
[----:B------:R-:W-:Y:S01]  /*2220*/  FADD R46, R43, R46 ;  /* 0x0000002e2b2e7221 */ /* 0x000fe20000000000 */
[----:B------:R-:W-:Y:S01]  /*2230*/  UISETP.GE.AND UP2, UPT, UR20, 0x1, UPT ;  /* 0x000000011400788c */ /* 0x000fe2000bf46270 */
[----:B------:R0:W-:Y:S06]  /*2240*/  MEMBAR.ALL.CTA ;  /* 0x0000000000007992 */ /* 0x0001ec0000008000 */
[----:B0-----:R-:W0:Y:S02]  /*2250*/  FENCE.VIEW.ASYNC.S ;  /* 0x00000000000073c6 */ /* 0x001e240000000000 */
[----:B0-----:R-:W-:Y:S06]  /*2260*/  BAR.SYNC.DEFER_BLOCKING 0x0 ;  /* 0x0000000000007b1d */ /* 0x001fec0000010000 */
[----:B------:R-:W-:Y:S05]  /*2270*/  BRA.U !UP1, `(.L_x_11) ;  /* 0x0000000109287547 */ /* 0x000fea000b800000 */
[----:B------:R-:W-:Y:S01]  /*2280*/  ULOP3.LUT UR9, UR6, 0xc0004010, URZ, 0xfc, !UPT ;  /* 0xc000401006097892 */ /* 0x000fe2000f8efcff */
[----:B------:R-:W-:Y:S01]  /*2290*/  UMOV UR4, UR14 ;  /* 0x0000000e00047c82 */ /* 0x000fe20008000000 */
[----:B------:R-:W-:Y:S01]  /*22a0*/  UMOV UR5, URZ ;  /* 0x000000ff00057c82 */ /* 0x000fe20008000000 */
[----:B------:R-:W-:Y:S01]  /*22b0*/  UMOV UR16, 0x0 ;  /* 0x0000000000107882 */ /* 0x000fe20000000000 */
[----:B------:R-:W-:Y:S01]  /*22c0*/  UMOV UR17, 0x8100490 ;  /* 0x0810049000117882 */ /* 0x000fe20000000000 */
[----:B------:R-:W-:Y:S01]  /*22d0*/  UMOV UR8, UR19 ;  /* 0x0000001300087c82 */ /* 0x000fe20008000000 */
[----:B------:R-:W-:-:S03]  /*22e0*/  UMOV UR4, UR4 ;  /* 0x0000000400047c82 */ /* 0x000fc60008000000 */
[----:B------:R0:W-:Y:S01]  /*22f0*/  UTCHMMA tmem[UR44], gdesc[UR8], tmem[UR35], tmem[UR16], idesc[UR17], UPT ;  /* 0x00ff10082c0079ea */ /* 0x0001e2000b800023 */
[----:B------:R0:W-:Y:S01]  /*2300*/  UTCBAR [UR4], URZ ;  /* 0x000000ff040073e9 */ /* 0x0001e200080000ff */
[----:B------:R-:W-:Y:S01]  /*2310*/  NOP ;  /* 0x0000000000007918 */ /* 0x000fe20000000000 */
.L_x_11:
[----:B------:R-:W-:Y:S01]  /*2320*/  FSEL R43, R44, -INF , P2 ;  /* 0xff8000002c2b7808 */ /* 0x000fe20001000000 */
[----:B0-----:R-:W-:Y:S01]  /*2330*/  UMOV UR4, URZ ;  /* 0x000000ff00047c82 */ /* 0x001fe20008000000 */
[----:B------:R-:W-:Y:S01]  /*2340*/  FSEL R44, R46, 1, P2 ;  /* 0x3f8000002e2c7808 */ /* 0x000fe20001000000 */
[----:B------:R-:W-:Y:S06]  /*2350*/  BRA.U !UP2, `(.L_x_12) ;  /* 0x0000000d0a7c7547 */ /* 0x000fec000b800000 */
[----:B------:R-:W-:Y:S01]  /*2360*/  USHF.R.U32.HI UR8, URZ, 0x4, UR11 ;  /* 0x00000004ff087899 */ /* 0x000fe2000801160b */
[----:B------:R-:W-:Y:S01]  /*2370*/  IMAD.SHL.U32 R46, R3, 0x10, RZ ;  /* 0x00000010032e7824 */ /* 0x000fe200078e00ff */
[----:B------:R-:W-:Y:S01]  /*2380*/  USHF.R.U32.HI UR21, URZ, 0x4, UR18 ;  /* 0x00000004ff157899 */ /* 0x000fe20008011612 */
[----:B-1----:R-:W-:Y:S01]  /*2390*/  MOV R14, R43 ;  /* 0x0000002b000e7202 */ /* 0x002fe20000000f00 */
[----:B------:R-:W-:Y:S01]  /*23a0*/  USGXT.U32 UR8, UR8, 0xe ;  /* 0x0000000e0808789a */ /* 0x000fe20008000000 */
[----:B------:R-:W-:Y:S01]  /*23b0*/  IMAD.MOV.U32 R12, RZ, RZ, RZ ;  /* 0x000000ffff0c7224 */ /* 0x000fe200078e00ff */
[----:B------:R-:W-:Y:S01]  /*23c0*/  USGXT.U32 UR21, UR21, 0xe ;  /* 0x0000000e1515789a */ /* 0x000fe20008000000 */
[----:B------:R-:W-:Y:S01]  /*23d0*/  IMAD.MOV.U32 R45, RZ, RZ, R46 ;  /* 0x000000ffff2d7224 */ /* 0x000fe200078e002e */
[----:B------:R-:W-:Y:S02]  /*23e0*/  UIADD3 UR6, UPT, UPT, UR11, 0x5000, URZ ;  /* 0x000050000b067890 */ /* 0x000fe4000fffe0ff */
[----:B------:R-:W-:-:S02]  /*23f0*/  USHF.L.U32 UR33, UR33, 0x4, URZ ;  /* 0x0000000421217899 */ /* 0x000fc400080006ff */
[----:B------:R-:W-:Y:S02]  /*2400*/  UIADD3 UR18, UP3, UPT, UR8, 0x2000080, URZ ;  /* 0x0200008008127890 */ /* 0x000fe4000ff7e0ff */
[----:B------:R-:W-:Y:S01]  /*2410*/  UIADD3 UR16, UP2, UPT, UR21, 0x2, URZ ;  /* 0x0000000215107890 */ /* 0x000fe2000ff5e0ff */
[----:B------:R-:W-:Y:S01]  /*2420*/  UMOV UR5, URZ ;  /* 0x000000ff00057c82 */ /* 0x000fe20008000000 */
[----:B------:R-:W-:Y:S01]  /*2430*/  UMOV UR4, URZ ;  /* 0x000000ff00047c82 */ /* 0x000fe20008000000 */
[----:B------:R-:W-:Y:S01]  /*2440*/  USHF.R.U32.HI UR6, URZ, 0x4, UR6 ;  /* 0x00000004ff067899 */ /* 0x000fe20008011606 */
[----:B------:R-:W-:Y:S01]  /*2450*/  MOV R3, UR33 ;  /* 0x0000002100037c02 */ /* 0x000fe20008000f00 */
[----:B------:R-:W-:Y:S02]  /*2460*/  UIADD3.X UR19, UPT, UPT, UR5, 0x40004040, URZ, UP3, !UPT ;  /* 0x4000404005137890 */ /* 0x000fe40009ffe4ff */
[----:B------:R-:W-:Y:S02]  /*2470*/  UIADD3.X UR17, UPT, UPT, UR4, 0x40004040, URZ, UP2, !UPT ;  /* 0x4000404004117890 */ /* 0x000fe400097fe4ff */
[----:B------:R-:W-:-:S02]  /*2480*/  UIADD3 UR38, UP2, UPT, UR18, 0x80, URZ ;  /* 0x0000008012267890 */ /* 0x000fc4000ff5e0ff */
[----:B------:R-:W-:Y:S02]  /*2490*/  UIADD3 UR36, UP3, UPT, UR18, 0x100, URZ ;  /* 0x0000010012247890 */ /* 0x000fe4000ff7e0ff */
[----:B------:R-:W-:Y:S02]  /*24a0*/  USGXT.U32 UR32, UR6, 0xe ;  /* 0x0000000e0620789a */ /* 0x000fe40008000000 */
[----:B------:R-:W-:Y:S01]  /*24b0*/  UISETP.NE.U32.AND UP1, UPT, UR22, URZ, UPT ;  /* 0x000000ff1600728c */ /* 0x000fe2000bf25070 */
[----:B------:R-:W0:Y:S01]  /*24c0*/  LDCU UR45, c[0x0][0x3a8] ;  /* 0x00007500ff2d77ac */ /* 0x000e220008000800 */
[----:B------:R-:W-:Y:S02]  /*24d0*/  ULOP3.LUT UR24, UR8, 0x2000000, URZ, 0xfc, !UPT ;  /* 0x0200000008187892 */ /* 0x000fe4000f8efcff */
[----:B------:R-:W-:Y:S02]  /*24e0*/  UIADD3.X UR39, UPT, UPT, UR19, URZ, URZ, UP2, !UPT ;  /* 0x000000ff13277290 */ /* 0x000fe400097fe4ff */
[----:B------:R-:W-:-:S02]  /*24f0*/  UIADD3.X UR37, UPT, UPT, UR19, URZ, URZ, UP3, !UPT ;  /* 0x000000ff13257290 */ /* 0x000fc40009ffe4ff */
[----:B------:R-:W-:Y:S02]  /*2500*/  UIADD3.64 UR40, UPT, UPT, UR16, 0x2, URZ ;  /* 0x0000000210287897 */ /* 0x000fe4000fffe0ff */
[----:B------:R-:W-:Y:S01]  /*2510*/  UIADD3.64 UR42, UPT, UPT, UR16, 0x4, URZ ;  /* 0x00000004102a7897 */ /* 0x000fe2000fffe0ff */
[----:B------:R-:W-:Y:S01]  /*2520*/  UMOV UR34, 0x1 ;  /* 0x0000000100227882 */ /* 0x000fe20000000000 */
[----:B------:R-:W-:-:S10]  /*2530*/  UMOV UR6, URZ ;  /* 0x000000ff00067c82 */ /* 0x000fd40008000000 */
.L_x_17:
[----:B------:R-:W-:-:S04]  /*2540*/  IMAD.WIDE R4, R45, 0x2, R66 ;  /* 0x000000022d047825 */ /* 0x000fc800078e0242 */
[C---:B------:R-:W-:Y:S02]  /*2550*/  IMAD.WIDE R8, R45.reuse, 0x2, R62 ;  /* 0x000000022d087825 */ /* 0x040fe400078e023e */
[----:B------:R-:W2:Y:S02]  /*2560*/  LDG.E.U16 R5, desc[UR30][R4.64] ;  /* 0x0000001e04057981 */ /* 0x000ea4000c1e1500 */
[C---:B------:R-:W-:Y:S02]  /*2570*/  IMAD.WIDE R6, R45.reuse, 0x2, R64 ;  /* 0x000000022d067825 */ /* 0x040fe400078e0240 */
[----:B------:R-:W3:Y:S02]  /*2580*/  LDG.E.U16 R9, desc[UR30][R8.64] ;  /* 0x0000001e08097981 */ /* 0x000ee4000c1e1500 */
[----:B------:R-:W-:Y:S02]  /*2590*/  IMAD.WIDE R10, R45, 0x2, R60 ;  /* 0x000000022d0a7825 */ /* 0x000fe400078e023c */
[----:B------:R-:W4:Y:S04]  /*25a0*/  LDG.E.U16 R6, desc[UR30][R6.64] ;  /* 0x0000001e06067981 */ /* 0x000f28000c1e1500 */
[----:B------:R-:W5:Y:S01]  /*25b0*/  LDG.E.U16 R10, desc[UR30][R10.64] ;  /* 0x0000001e0a0a7981 */ /* 0x000f62000c1e1500 */
[----:B------:R-:W-:-:S02]  /*25c0*/  UMOV UR8, 0x1 ;  /* 0x0000000100087882 */ /* 0x000fc40000000000 */
[----:B------:R-:W-:-:S04]  /*25d0*/  @!UP0 UIADD3 UR8, UPT, UPT, -UR8, 0x100000, URZ ;  /* 0x0010000008088890 */ /* 0x000fc8000fffe1ff */
[----:B------:R-:W-:Y:S02]  /*25e0*/  @!UP0 USHF.L.U32 UR9, UR8, 0xb, URZ ;  /* 0x0000000b08098899 */ /* 0x000fe400080006ff */
[----:B------:R-:W-:Y:S01]  /*25f0*/  @!UP0 USHF.L.U32 UR8, UR8, 0x1, URZ ;  /* 0x0000000108088899 */ /* 0x000fe200080006ff */
[----:B------:R-:W-:Y:S01]  /*2600*/  VOTEU.ALL UP2, P1 ;  /* 0x0000000000ff7886 */ /* 0x000fe20000840000 */
[----:B--2---:R1:W-:Y:S04]  /*2610*/  STS.U16 [R40+UR11+0x4800], R5 ;  /* 0x0048000528007988 */ /* 0x0043e8000800040b */
[----:B---3--:R1:W-:Y:S04]  /*2620*/  STS.U16 [R40+UR11+0x4c00], R9 ;  /* 0x004c000928007988 */ /* 0x0083e8000800040b */
[----:B----4-:R1:W-:Y:S04]  /*2630*/  STS.U16 [R39+UR11+0x4a00], R6 ;  /* 0x004a000627007988 */ /* 0x0103e8000800040b */
[----:B-----5:R1:W-:Y:S01]  /*2640*/  STS.U16 [R39+UR11+0x4e00], R10 ;  /* 0x004e000a27007988 */ /* 0x0203e2000800040b */
[----:B------:R2:W-:Y:S06]  /*2650*/  MEMBAR.ALL.CTA ;  /* 0x0000000000007992 */ /* 0x0005ec0000008000 */
[----:B--2---:R-:W-:Y:S04]  /*2660*/  FENCE.VIEW.ASYNC.S ;  /* 0x00000000000073c6 */ /* 0x004fe80000000000 */
[----:B------:R-:W2:Y:S02]  /*2670*/  FENCE.VIEW.ASYNC.S ;  /* 0x00000000000073c6 */ /* 0x000ea40000000000 */
[----:B--2---:R1:W2:Y:S02]  /*2680*/  @!UP2 SYNCS.EXCH.64 URZ, [UR11+0x5810], UR8 ;  /* 0x005810080bffa5b2 */ /* 0x0042a40008000100 */
[----:B--2---:R-:W-:Y:S06]  /*2690*/  BAR.SYNC.DEFER_BLOCKING 0x0 ;  /* 0x0000000000007b1d */ /* 0x004fec0000010000 */
[----:B-1----:R-:W-:Y:S05]  /*26a0*/  BRA.U UP1, `(.L_x_13) ;  /* 0x0000000101507547 */ /* 0x002fea000b800000 */
[----:B------:R-:W-:Y:S01]  /*26b0*/  UIADD3 UR8, UPT, UPT, UR11, 0x5810, URZ ;  /* 0x000058100b087890 */ /* 0x000fe2000fffe0ff */
[----:B------:R-:W-:Y:S01]  /*26c0*/  UMOV UR25, 0x40004040 ;  /* 0x4000404000197882 */ /* 0x000fe20000000000 */
[----:B------:R-:W-:Y:S01]  /*26d0*/  UMOV UR22, UR21 ;  /* 0x0000001500167c82 */ /* 0x000fe20008000000 */
[----:B------:R-:W-:Y:S01]  /*26e0*/  UMOV UR23, 0x40004040 ;  /* 0x4000404000177882 */ /* 0x000fe20000000000 */
[----:B------:R-:W-:Y:S01]  /*26f0*/  UMOV UR26, 0x0 ;  /* 0x00000000001a7882 */ /* 0x000fe20000000000 */
[----:B------:R-:W-:Y:S01]  /*2700*/  UMOV UR27, 0x8048490 ;  /* 0x08048490001b7882 */ /* 0x000fe20000000000 */
[----:B------:R-:W-:Y:S01]  /*2710*/  UMOV UR28, 0x0 ;  /* 0x00000000001c7882 */ /* 0x000fe20000000000 */
[----:B------:R-:W-:Y:S01]  /*2720*/  UMOV UR29, 0x8048490 ;  /* 0x08048490001d7882 */ /* 0x000fe20000000000 */
[----:B------:R-:W-:Y:S01]  /*2730*/  UMOV UR46, 0x0 ;  /* 0x00000000002e7882 */ /* 0x000fe20000000000 */
[----:B------:R-:W-:Y:S01]  /*2740*/  UMOV UR47, 0x8048490 ;  /* 0x08048490002f7882 */ /* 0x000fe20000000000 */
[----:B------:R1:W-:Y:S01]  /*2750*/  UTCHMMA gdesc[UR24], gdesc[UR22], tmem[UR13], tmem[UR26], idesc[UR27], !UPT ;  /* 0x00ff1a16180075ea */ /* 0x0003e2000f80000d */
[----:B------:R-:W-:Y:S01]  /*2760*/  UMOV UR9, URZ ;  /* 0x000000ff00097c82 */ /* 0x000fe20008000000 */
[----:B------:R-:W-:Y:S01]  /*2770*/  UMOV UR48, 0x0 ;  /* 0x0000000000307882 */ /* 0x000fe20000000000 */
[----:B------:R-:W-:Y:S01]  /*2780*/  UMOV UR49, 0x8048490 ;  /* 0x0804849000317882 */ /* 0x000fe20000000000 */
[----:B------:R1:W-:Y:S01]  /*2790*/  UTCHMMA gdesc[UR18], gdesc[UR16], tmem[UR13], tmem[UR28], idesc[UR29], UPT ;  /* 0x00ff1c10120075ea */ /* 0x0003e2000b80000d */
[----:B------:R-:W-:Y:S01]  /*27a0*/  UMOV UR8, UR8 ;  /* 0x0000000800087c82 */ /* 0x000fe20008000000 */
[----:B------:R1:W-:Y:S01]  /*27b0*/  UTCHMMA gdesc[UR38], gdesc[UR40], tmem[UR13], tmem[UR46], idesc[UR47], UPT ;  /* 0x00ff2e28260075ea */ /* 0x0003e2000b80000d */
[----:B------:R1:W-:Y:S01]  /*27c0*/  UTCHMMA gdesc[UR36], gdesc[UR42], tmem[UR13], tmem[UR48], idesc[UR49], UPT ;  /* 0x00ff302a240075ea */ /* 0x0003e2000b80000d */
[----:B------:R1:W-:Y:S01]  /*27d0*/  UTCBAR [UR8], URZ ;  /* 0x000000ff080073e9 */ /* 0x0003e200080000ff */
[----:B------:R-:W-:Y:S01]  /*27e0*/  NOP ;  /* 0x0000000000007918 */ /* 0x000fe20000000000 */
.L_x_13:
[----:B------:R-:W2:Y:S02]  /*27f0*/  SYNCS.PHASECHK.TRANS64.TRYWAIT P2, [UR11+0x5810], RZ ;  /* 0x005810ffff0075a7 */ /* 0x000ea4000804110b */
[----:B--2---:R-:W-:Y:S05]  /*2800*/  @!P2 BRA `(.L_x_14) ;  /* 0x0000002000a8a947 */ /* 0x004fea0003800000 */
.L_x_23:
[----:B------:R-:W-:Y:S06]  /*2810*/  BAR.SYNC.DEFER_BLOCKING 0x0 ;  /* 0x0000000000007b1d */ /* 0x000fec0000010000 */
[----:B------:R-:W-:Y:S01]  /*2820*/  LDTM.16dp32bit_t0_t15.x8 R4, tmem[UR15] ;  /* 0x0000000f000479ee */ /* 0x000fe20008980000 */
[----:B------:R-:W2:Y:S01]  /*2830*/  LDTM.16dp32bit_t16_t31.x8 R4, tmem[UR15+0x8] ;  /* 0x0000080f000479ee */ /* 0x000ea200089a0000 */
[----:B------:R-:W3:Y:S01]  /*2840*/  @!P1 SYNCS.CCTL.IV [UR11+0x5810] ;  /* 0x00581000ff0099b1 */ /* 0x000ee2000800000b */
[----:B------:R-:W-:Y:S01]  /*2850*/  NOP ;  /* 0x0000000000007918 */ /* 0x000fe20000000000 */
[----:B0-2---:R-:W-:Y:S01]  /*2860*/  FMUL R13, R4, UR45 ;  /* 0x0000002d040d7c20 */ /* 0x005fe20008400000 */
[----:B------:R-:W-:Y:S01]  /*2870*/  FMUL R16, R5, UR45 ;  /* 0x0000002d05107c20 */ /* 0x000fe20008400000 */
[----:B------:R-:W-:Y:S01]  /*2880*/  FMUL R15, R6, UR45 ;  /* 0x0000002d060f7c20 */ /* 0x000fe20008400000 */
[----:B------:R-:W-:Y:S01]  /*2890*/  FMUL R17, R7, UR45 ;  /* 0x0000002d07117c20 */ /* 0x000fe20008400000 */
[----:B------:R-:W-:-:S03]  /*28a0*/  FMUL R18, R8, UR45 ;  /* 0x0000002d08127c20 */ /* 0x000fc60008400000 */
[----:B------:R-:W-:Y:S01]  /*28b0*/  FMNMX3 R15, R13, R16, R15, !PT ;  /* 0x000000100d0f7276 */ /* 0x000fe2000780000f */
[----:B------:R-:W-:Y:S01]  /*28c0*/  FMUL R13, R9, UR45 ;  /* 0x0000002d090d7c20 */ /* 0x000fe20008400000 */
[----:B------:R-:W-:Y:S02]  /*28d0*/  FMUL R16, R10, UR45 ;  /* 0x0000002d0a107c20 */ /* 0x000fe40008400000 */
[----:B------:R-:W-:Y:S01]  /*28e0*/  FMNMX3 R17, R15, R17, R18, !PT ;  /* 0x000000110f117276 */ /* 0x000fe20007800012 */
[----:B------:R-:W-:-:S03]  /*28f0*/  FMUL R15, R11, UR45 ;  /* 0x0000002d0b0f7c20 */ /* 0x000fc60008400000 */
[----:B------:R-:W-:-:S04]  /*2900*/  FMNMX3 R16, R17, R13, R16, !PT ;  /* 0x0000000d11107276 */ /* 0x000fc80007800010 */
[----:B------:R-:W-:-:S05]  /*2910*/  FMNMX R15, R15, R16, !PT ;  /* 0x000000100f0f7209 */ /* 0x000fca0007800000 */
[----:B------:R-:W0:Y:S02]  /*2920*/  SHFL.BFLY PT, R43, R15, 0x10, 0x1f ;  /* 0x0e001f000f2b7f89 */ /* 0x000e2400000e0000 */
[----:B0-----:R-:W-:-:S05]  /*2930*/  FMNMX3 R43, R15, R43, R14, !PT ;  /* 0x0000002b0f2b7276 */ /* 0x001fca000780000e */
[----:B------:R-:W-:Y:S01]  /*2940*/  FADD R13, -R43, R14 ;  /* 0x0000000e2b0d7221 */ /* 0x000fe20000000100 */
[--C-:B------:R-:W-:Y:S01]  /*2950*/  FFMA R5, R5, UR45, -R43.reuse ;  /* 0x0000002d05057c23 */ /* 0x100fe2000800082b */
[--C-:B------:R-:W-:Y:S01]  /*2960*/  FFMA R4, R4, UR45, -R43.reuse ;  /* 0x0000002d04047c23 */ /* 0x100fe2000800082b */
[--C-:B------:R-:W-:Y:S01]  /*2970*/  FFMA R6, R6, UR45, -R43.reuse ;  /* 0x0000002d06067c23 */ /* 0x100fe2000800082b */
[----:B------:R-:W-:Y:S01]  /*2980*/  FMUL R13, R13, 1.4426950216293334961 ;  /* 0x3fb8aa3b0d0d7820 */ /* 0x000fe20000400000 */
[----:B------:R-:W-:Y:S01]  /*2990*/  FMUL R5, R5, 1.4426950216293334961 ;  /* 0x3fb8aa3b05057820 */ /* 0x000fe20000400000 */
[----:B------:R-:W-:Y:S01]  /*29a0*/  FMUL R4, R4, 1.4426950216293334961 ;  /* 0x3fb8aa3b04047820 */ /* 0x000fe20000400000 */
[----:B------:R-:W-:Y:S01]  /*29b0*/  FMUL R6, R6, 1.4426950216293334961 ;  /* 0x3fb8aa3b06067820 */ /* 0x000fe20000400000 */
[----:B------:R0:W3:Y:S01]  /*29c0*/  MUFU.EX2 R47, R13 ;  /* 0x0000000d002f7308 */ /* 0x0000e20000000800 */
[----:B------:R-:W-:Y:S01]  /*29d0*/  FFMA R7, R7, UR45, -R43 ;  /* 0x0000002d07077c23 */ /* 0x000fe2000800082b */
[----:B------:R-:W-:-:S02]  /*29e0*/  IMAD.U32 R14, R12, -0x80000000, RZ ;  /* 0x800000000c0e7824 */ /* 0x000fc400078e00ff */
[--C-:B------:R-:W-:Y:S01]  /*29f0*/  FFMA R8, R8, UR45, -R43.reuse ;  /* 0x0000002d08087c23 */ /* 0x100fe2000800082b */
[--C-:B------:R-:W-:Y:S01]  /*2a00*/  FFMA R9, R9, UR45, -R43.reuse ;  /* 0x0000002d09097c23 */ /* 0x100fe2000800082b */
[----:B------:R-:W-:Y:S01]  /*2a10*/  FMUL R7, R7, 1.4426950216293334961 ;  /* 0x3fb8aa3b07077820 */ /* 0x000fe20000400000 */
[--C-:B------:R-:W-:Y:S01]  /*2a20*/  FFMA R10, R10, UR45, -R43.reuse ;  /* 0x0000002d0a0a7c23 */ /* 0x100fe2000800082b */
[----:B------:R-:W-:Y:S01]  /*2a30*/  FMUL R8, R8, 1.4426950216293334961 ;  /* 0x3fb8aa3b08087820 */ /* 0x000fe20000400000 */
[----:B------:R2:W-:Y:S01]  /*2a40*/  MUFU.EX2 R56, R4 ;  /* 0x0000000400387308 */ /* 0x0005e20000000800 */
[----:B------:R-:W-:Y:S01]  /*2a50*/  FMUL R9, R9, 1.4426950216293334961 ;  /* 0x3fb8aa3b09097820 */ /* 0x000fe20000400000 */
[----:B------:R-:W-:Y:S01]  /*2a60*/  FFMA R11, R11, UR45, -R43 ;  /* 0x0000002d0b0b7c23 */ /* 0x000fe2000800082b */
[----:B------:R-:W-:Y:S01]  /*2a70*/  FMUL R10, R10, 1.4426950216293334961 ;  /* 0x3fb8aa3b0a0a7820 */ /* 0x000fe20000400000 */
[----:B0-----:R-:W-:-:S04]  /*2a80*/  IMAD.WIDE R12, R3, 0x2, R54 ;  /* 0x00000002030c7825 */ /* 0x001fc800078e0236 */
[----:B------:R-:W0:Y:S01]  /*2a90*/  MUFU.EX2 R5, R5 ;  /* 0x0000000500057308 */ /* 0x000e220000000800 */
[----:B---3--:R3:W-:Y:S01]  /*2aa0*/  STSM.16.M88 [R38+0x4800], R47 ;  /* 0x0048002f26007844 */ /* 0x0087e20000000000 */
[----:B--2---:R-:W-:Y:S01]  /*2ab0*/  FMUL R4, R11, 1.4426950216293334961 ;  /* 0x3fb8aa3b0b047820 */ /* 0x004fe20000400000 */
[----:B------:R-:W-:Y:S06]  /*2ac0*/  BAR.SYNC.DEFER_BLOCKING 0x0 ;  /* 0x0000000000007b1d */ /* 0x000fec0000010000 */
[----:B------:R0:W2:Y:S08]  /*2ad0*/  MUFU.EX2 R57, R6 ;  /* 0x0000000600397308 */ /* 0x0000b00000000800 */
[----:B------:R-:W4:Y:S01]  /*2ae0*/  MUFU.EX2 R16, R7 ;  /* 0x0000000700107308 */ /* 0x000f220000000800 */
[----:B0-----:R-:W-:-:S07]  /*2af0*/  FADD R6, R56, R5 ;  /* 0x0000000538067221 */ /* 0x001fce0000000000 */
[----:B------:R-:W0:Y:S01]  /*2b00*/  MUFU.EX2 R17, R8 ;  /* 0x0000000800117308 */ /* 0x000e220000000800 */
[----:B--2---:R-:W-:Y:S01]  /*2b10*/  FADD R6, R57, R6 ;  /* 0x0000000639067221 */ /* 0x004fe20000000000 */
[----:B------:R3:W2:Y:S01]  /*2b20*/  LDSM.16.M88 R69, [R42+UR11+0x4800] ;  /* 0x0048000b2a45783b */ /* 0x0006a20008000000 */
[----:B------:R-:W5:Y:S05]  /*2b30*/  SYNCS.PHASECHK.TRANS64.TRYWAIT P2, [UR14], R14 ;  /* 0x0000000eff0075a7 */ /* 0x000f6a000804110e */
[----:B------:R1:W3:Y:S01]  /*2b40*/  MUFU.EX2 R58, R9 ;  /* 0x00000009003a7308 */ /* 0x0002e20000000800 */
[----:B----4-:R-:W-:-:S07]  /*2b50*/  FADD R6, R16, R6 ;  /* 0x0000000610067221 */ /* 0x010fce0000000000 */
[----:B------:R4:W4:Y:S01]  /*2b60*/  MUFU.EX2 R59, R10 ;  /* 0x0000000a003b7308 */ /* 0x0009220000000800 */
[----:B0-----:R-:W-:Y:S01]  /*2b70*/  FADD R6, R17, R6 ;  /* 0x0000000611067221 */ /* 0x001fe20000000000 */
[----:B-1----:R-:W-:-:S06]  /*2b80*/  IMAD.WIDE R8, R3, 0x2, R50 ;  /* 0x0000000203087825 */ /* 0x002fcc00078e0232 */
[----:B------:R-:W0:Y:S01]  /*2b90*/  MUFU.EX2 R4, R4 ;  /* 0x0000000400047308 */ /* 0x000e220000000800 */
[----:B---3--:R-:W-:Y:S01]  /*2ba0*/  FADD R6, R58, R6 ;  /* 0x000000063a067221 */ /* 0x008fe20000000000 */
[----:B----4-:R-:W-:-:S04]  /*2bb0*/  IMAD.WIDE R10, R3, 0x2, R52 ;  /* 0x00000002030a7825 */ /* 0x010fc800078e0234 */
[----:B------:R-:W-:-:S04]  /*2bc0*/  FADD R6, R59, R6 ;  /* 0x000000063b067221 */ /* 0x000fc80000000000 */
[----:B0-----:R-:W-:Y:S01]  /*2bd0*/  FADD R68, R4, R6 ;  /* 0x0000000604447221 */ /* 0x001fe20000000000 */
[----:B------:R-:W-:-:S04]  /*2be0*/  IMAD.WIDE R6, R3, 0x2, R48 ;  /* 0x0000000203067825 */ /* 0x000fc800078e0230 */
[----:B------:R0:W1:Y:S01]  /*2bf0*/  SHFL.BFLY PT, R15, R68, 0x10, 0x1f ;  /* 0x0e001f00440f7f89 */ /* 0x00006200000e0000 */
[----:B--2--5:R-:W-:Y:S05]  /*2c00*/  @!P2 BRA `(.L_x_15) ;  /* 0x0000001c00b4a947 */ /* 0x024fea0003800000 */
.L_x_24:
[----:B------:R-:W2:Y:S04]  /*2c10*/  LDG.E.U16 R70, desc[UR30][R12.64] ;  /* 0x0000001e0c467981 */ /* 0x000ea8000c1e1500 */
[----:B------:R-:W3:Y:S04]  /*2c20*/  LDG.E.U16 R72, desc[UR30][R10.64] ;  /* 0x0000001e0a487981 */ /* 0x000ee8000c1e1500 */
[----:B------:R-:W4:Y:S04]  /*2c30*/  LDG.E.U16 R74, desc[UR30][R8.64] ;  /* 0x0000001e084a7981 */ /* 0x000f28000c1e1500 */
[----:B------:R-:W5:Y:S01]  /*2c40*/  LDG.E.U16 R76, desc[UR30][R6.64] ;  /* 0x0000001e064c7981 */ /* 0x000f62000c1e1500 */
[----:B------:R-:W-:Y:S01]  /*2c50*/  F2FP.BF16.F32.PACK_AB R56, R5, R56 ;  /* 0x000000380538723e */ /* 0x000fe200000010ff */
[----:B01----:R-:W-:Y:S01]  /*2c60*/  FADD R68, R68, R15 ;  /* 0x0000000f44447221 */ /* 0x003fe20000000000 */
[----:B------:R-:W-:Y:S01]  /*2c70*/  F2FP.BF16.F32.PACK_AB R57, R16, R57 ;  /* 0x000000391039723e */ /* 0x000fe200000010ff */
[----:B------:R-:W-:Y:S01]  /*2c80*/  ULEA UR14, UR34, UR11, 0x3 ;  /* 0x0000000b220e7291 */ /* 0x000fe2000f8e18ff */
[----:B------:R-:W-:Y:S01]  /*2c90*/  F2FP.BF16.F32.PACK_AB R58, R58, R17 ;  /* 0x000000113a3a723e */ /* 0x000fe200000010ff */
[----:B------:R-:W-:Y:S01]  /*2ca0*/  UMOV UR4, UR5 ;  /* 0x0000000500047c82 */ /* 0x000fe20008000000 */
[----:B------:R-:W-:Y:S01]  /*2cb0*/  F2FP.BF16.F32.PACK_AB R59, R4, R59 ;  /* 0x0000003b043b723e */ /* 0x000fe200000010ff */
[----:B------:R-:W-:-:S03]  /*2cc0*/  UIADD3 UR14, UPT, UPT, UR14, 0x5800, URZ ;  /* 0x000058000e0e7890 */ /* 0x000fc6000fffe0ff */
[----:B------:R-:W-:Y:S01]  /*2cd0*/  STTM.16dp32bit_t0_t15.x4 tmem[UR7], R56 ;  /* 0x00000038000079ed */ /* 0x000fe20008900007 */
[----:B------:R-:W-:Y:S01]  /*2ce0*/  STTM.16dp32bit_t16_t31.x4 tmem[UR7+0x4], R56 ;  /* 0x00000438000079ed */ /* 0x000fe20008920007 */
[----:B--2---:R0:W-:Y:S04]  /*2cf0*/  STS.U16 [R41+UR11+0x5000], R70 ;  /* 0x0050004629007988 */ /* 0x0041e8000800040b */
[----:B---3--:R0:W-:Y:S04]  /*2d00*/  STS.U16 [R41+UR11+0x5200], R72 ;  /* 0x0052004829007988 */ /* 0x0081e8000800040b */
[----:B----4-:R0:W-:Y:S04]  /*2d10*/  STS.U16 [R41+UR11+0x5400], R74 ;  /* 0x0054004a29007988 */ /* 0x0101e8000800040b */
[----:B-----5:R0:W-:Y:S01]  /*2d20*/  STS.U16 [R41+UR11+0x5600], R76 ;  /* 0x0056004c29007988 */ /* 0x0201e2000800040b */
[----:B------:R-:W1:Y:S02]  /*2d30*/  FENCE.VIEW.ASYNC.T ;  /* 0x00000000000073c6 */ /* 0x000e640000000200 */
[----:B-1----:R-:W-:Y:S06]  /*2d40*/  BAR.SYNC.DEFER_BLOCKING 0x0 ;  /* 0x0000000000007b1d */ /* 0x002fec0000010000 */
[----:B------:R-:W1:Y:S01]  /*2d50*/  LDTM.x32 R4, tmem[UR12] ;  /* 0x0000000c000479ee */ /* 0x000e6200082c0000 */
[----:B------:R-:W-:Y:S01]  /*2d60*/  NOP ;  /* 0x0000000000007918 */ /* 0x000fe20000000000 */
[C---:B-1----:R-:W-:Y:S01]  /*2d70*/  FMUL R4, R69.reuse, R4 ;  /* 0x0000000445047220 */ /* 0x042fe20000400000 */
        /* <DEDUP_REMOVED lines=31> */
[----:B------:R0:W-:Y:S01]  /*2f70*/  STTM.x32 tmem[UR12], R4 ;  /* 0x00000004000079ed */ /* 0x0001e200082c000c */
[----:B------:R-:W1:Y:S02]  /*2f80*/  FENCE.VIEW.ASYNC.T ;  /* 0x00000000000073c6 */ /* 0x000e640000000200 */
[----:B-1----:R-:W-:Y:S06]  /*2f90*/  BAR.SYNC.DEFER_BLOCKING 0x0 ;  /* 0x0000000000007b1d */ /* 0x002fec0000010000 */
[----:B------:R1:W-:Y:S06]  /*2fa0*/  MEMBAR.ALL.CTA ;  /* 0x0000000000007992 */ /* 0x0003ec0000008000 */
[----:B-1----:R-:W1:Y:S02]  /*2fb0*/  FENCE.VIEW.ASYNC.S ;  /* 0x00000000000073c6 */ /* 0x002e640000000000 */
[----:B-1----:R-:W-:Y:S06]  /*2fc0*/  BAR.SYNC.DEFER_BLOCKING 0x0 ;  /* 0x0000000000007b1d */ /* 0x002fec0000010000 */
[----:B------:R-:W-:Y:S05]  /*2fd0*/  BRA.U UP1, `(.L_x_16) ;  /* 0x0000000101287547 */ /* 0x000fea000b800000 */
[----:B------:R-:W-:Y:S01]  /*2fe0*/  UMOV UR8, UR14 ;  /* 0x0000000e00087c82 */ /* 0x000fe20008000000 */
[----:B------:R-:W-:Y:S01]  /*2ff0*/  UMOV UR9, URZ ;  /* 0x000000ff00097c82 */ /* 0x000fe20008000000 */
[----:B------:R-:W-:Y:S01]  /*3000*/  UMOV UR22, UR32 ;  /* 0x0000002000167c82 */ /* 0x000fe20008000000 */
[----:B------:R-:W-:Y:S01]  /*3010*/  UMOV UR23, 0xc0004010 ;  /* 0xc000401000177882 */ /* 0x000fe20000000000 */
[----:B------:R-:W-:Y:S01]  /*3020*/  UMOV UR26, 0x0 ;  /* 0x00000000001a7882 */ /* 0x000fe20000000000 */
[----:B------:R-:W-:Y:S01]  /*3030*/  UMOV UR27, 0x8100490 ;  /* 0x08100490001b7882 */ /* 0x000fe20000000000 */
[----:B------:R-:W-:Y:S01]  /*3040*/  UMOV UR5, UR8 ;  /* 0x0000000800057c82 */ /* 0x000fe20008000000 */
[----:B------:R1:W-:Y:S01]  /*3050*/  UTCHMMA tmem[UR44], gdesc[UR22], tmem[UR35], tmem[UR26], idesc[UR27], UPT ;  /* 0x00ff1a162c0079ea */ /* 0x0003e2000b800023 */
[----:B------:R1:W-:Y:S01]  /*3060*/  UTCBAR [UR5], URZ ;  /* 0x000000ff050073e9 */ /* 0x0003e200080000ff */
[----:B------:R-:W-:Y:S02]  /*3070*/  NOP ;  /* 0x0000000000007918 */ /* 0x000fe40000000000 */
.L_x_16:
[----:B------:R-:W-:Y:S01]  /*3080*/  UIADD3 UR34, UPT, UPT, UR34, 0x1, URZ ;  /* 0x0000000122227890 */ /* 0x000fe2000fffe0ff */
[----:B------:R-:W-:Y:S01]  /*3090*/  FFMA R44, R47, R44, R68 ;  /* 0x0000002c2f2c7223 */ /* 0x000fe20000000044 */
[----:B------:R-:W-:Y:S01]  /*30a0*/  UIADD3 UR6, UPT, UPT, UR6, 0x10, URZ ;  /* 0x0000001006067890 */ /* 0x000fe2000fffe0ff */
[----:B------:R-:W-:Y:S01]  /*30b0*/  VIADD R3, R3, UR33 ;  /* 0x0000002103037c36 */ /* 0x000fe20008000000 */
[----:B------:R-:W-:Y:S01]  /*30c0*/  UISETP.GT.AND UP2, UPT, UR34, 0x1, UPT ;  /* 0x000000012200788c */ /* 0x000fe2000bf44270 */
[----:B------:R-:W-:Y:S01]  /*30d0*/  IADD3 R45, PT, PT, R46, R45, RZ ;  /* 0x0000002d2e2d7210 */ /* 0x000fe20007ffe0ff */
[----:B0-----:R-:W-:Y:S02]  /*30e0*/  IMAD.U32 R12, RZ, RZ, UR4 ;  /* 0x00000004ff0c7e24 */ /* 0x001fe4000f8e00ff */
[----:B-1----:R-:W-:Y:S01]  /*30f0*/  USEL UR5, URZ, 0x1, !UP2 ;  /* 0x00000001ff057887 */ /* 0x002fe2000d000000 */
[----:B------:R-:W-:Y:S01]  /*3100*/  IMAD.MOV.U32 R14, RZ, RZ, R43 ;  /* 0x000000ffff0e7224 */ /* 0x000fe200078e002b */
[----:B------:R-:W-:-:S02]  /*3110*/  USEL UR34, UR34, URZ, !UP2 ;  /* 0x000000ff22227287 */ /* 0x000fc4000d000000 */
[----:B------:R-:W-:Y:S02]  /*3120*/  UISETP.GE.AND UP2, UPT, UR6, UR20, UPT ;  /* 0x000000140600728c */ /* 0x000fe4000bf46270 */
[----:B------:R-:W-:-:S07]  /*3130*/  ULOP3.LUT UR5, UR4, UR5, URZ, 0x3c, !UPT ;  /* 0x0000000504057292 */ /* 0x000fce000f8e3cff */
[----:B------:R-:W-:Y:S05]  /*3140*/  BRA.U !UP2, `(.L_x_17) ;  /* 0xfffffff10afc7547 */ /* 0x000fea000b83ffff */
.L_x_12:
[----:B------:R-:W0:Y:S01]  /*3150*/  LDCU UR5, c[0x0][0x3f0] ;  /* 0x00007e00ff0577ac */ /* 0x000e220008000800 */
[----:B------:R-:W-:Y:S01]  /*3160*/  MOV R49, R44 ;  /* 0x0000002c00317202 */ /* 0x000fe20000000f00 */
[----:B0-----:R-:W-:-:S09]  /*3170*/  UISETP.GE.AND UP0, UPT, UR5, 0x1, UPT ;  /* 0x000000010500788c */ /* 0x001fd2000bf06270 */
[----:B------:R-:W-:Y:S05]  /*3180*/  BRA.U !UP0, `(.L_x_18) ;  /* 0x0000000108107547 */ /* 0x000fea000b800000 */
[----:B------:R-:W-:-:S06]  /*3190*/  USHF.L.U32 UR4, UR4, 0x1f, URZ ;  /* 0x0000001f04047899 */ /* 0x000fcc00080006ff */
[----:B------:R-:W-:-:S04]  /*31a0*/  IMAD.U32 R3, RZ, RZ, UR4 ;  /* 0x00000004ff037e24 */ /* 0x000fc8000f8e00ff */
[----:B------:R-:W0:Y:S02]  /*31b0*/  SYNCS.PHASECHK.TRANS64.TRYWAIT P2, [UR14], R3 ;  /* 0x00000003ff0075a7 */ /* 0x000e24000804110e */
[----:B0-----:R-:W-:Y:S05]  /*31c0*/  @!P2 BRA `(.L_x_19) ;  /* 0x000000180050a947 */ /* 0x001fea0003800000 */
.L_x_18:
[----:B------:R-:W-:Y:S01]  /*31d0*/  BAR.SYNC.DEFER_BLOCKING 0x0 ;  /* 0x0000000000007b1d */ /* 0x000fe20000010000 */
[----:B------:R-:W-:Y:S01]  /*31e0*/  FSETP.GEU.AND P3, PT, R49, 1.175494350822287508e-38, PT ;  /* 0x008000003100780b */ /* 0x000fe20003f6e000 */
[----:B------:R-:W-:Y:S01]  /*31f0*/  HFMA2 R45, -RZ, RZ, 1.443359375, -0.2030029296875 ;  /* 0x3dc6b27fff2d7431 */ /* 0x000fe200000001ff */
[--C-:B------:R-:W-:Y:S02]  /*3200*/  SHF.R.U32.HI R3, RZ, 0x2, R0.reuse ;  /* 0x00000002ff037819 */ /* 0x100fe40000011600 */
[C---:B------:R-:W-:Y:S01]  /*3210*/  LOP3.LUT R46, R0.reuse, 0x7f, RZ, 0xc0, !PT ;  /* 0x0000007f002e7812 */ /* 0x040fe200078ec0ff */
[----:B------:R-:W0:Y:S01]  /*3220*/  LDCU.64 UR4, c[0x0][0x3e0] ;  /* 0x00007c00ff0477ac */ /* 0x000e220008000a00 */
[----:B------:R-:W-:Y:S02]  /*3230*/  LOP3.LUT R41, R3, 0x38, RZ, 0xc0, !PT ;  /* 0x0000003803297812 */ /* 0x000fe400078ec0ff */
[----:B------:R-:W-:Y:S02]  /*3240*/  LOP3.LUT R3, R0, 0x80, RZ, 0xc0, !PT ;  /* 0x0000008000037812 */ /* 0x000fe400078ec0ff */
[----:B------:R-:W-:Y:S01]  /*3250*/  SHF.R.U32.HI R48, RZ, 0x1, R0 ;  /* 0x00000001ff307819 */ /* 0x000fe20000011600 */
[----:B------:R-:W2:Y:S02]  /*3260*/  @!P1 SYNCS.CCTL.IV [UR11+0x5800] ;  /* 0x00580000ff0099b1 */ /* 0x000ea4000800000b */
[----:B--2---:R-:W-:Y:S01]  /*3270*/  BAR.SYNC.DEFER_BLOCKING 0x0 ;  /* 0x0000000000007b1d */ /* 0x004fe20000010000 */
[----:B0-----:R-:W-:-:S05]  /*3280*/  UIMAD UR4, UR10, UR4, URZ ;  /* 0x000000040a0472a4 */ /* 0x001fca000f8e02ff */
[----:B------:R-:W0:Y:S02]  /*3290*/  @!P1 SYNCS.CCTL.IV [UR11+0x5808] ;  /* 0x00580800ff0099b1 */ /* 0x000e24000800000b */
[----:B0-----:R0:W-:Y:S01]  /*32a0*/  STSM.16.M88 [R38], R49 ;  /* 0x0000003126007844 */ /* 0x0011e20000000000 */
[----:B------:R-:W-:Y:S01]  /*32b0*/  BAR.SYNC.DEFER_BLOCKING 0x0 ;  /* 0x0000000000007b1d */ /* 0x000fe20000010000 */
[----:B0-----:R-:W-:-:S05]  /*32c0*/  @!P3 FMUL R49, R49, 8388608 ;  /* 0x4b0000003131b820 */ /* 0x001fca0000400000 */
[----:B-1----:R-:W0:Y:S01]  /*32d0*/  LDTM.x32 R4, tmem[UR12] ;  /* 0x0000000c000479ee */ /* 0x002e2200082c0000 */
[C---:B------:R-:W-:Y:S01]  /*32e0*/  VIADD R38, R49.reuse, 0xc0cafb0d ;  /* 0xc0cafb0d31267836 */ /* 0x040fe20000000000 */
[----:B------:R-:W-:-:S04]  /*32f0*/  FSETP.NEU.AND P4, PT, R49, RZ, PT ;  /* 0x000000ff3100720b */ /* 0x000fc80003f8d000 */
[----:B------:R-:W-:-:S05]  /*3300*/  LOP3.LUT R40, R38, 0xff800000, RZ, 0xc0, !PT ;  /* 0xff80000026287812 */ /* 0x000fca00078ec0ff */
[----:B------:R-:W-:Y:S01]  /*3310*/  IMAD.IADD R38, R49, 0x1, -R40 ;  /* 0x0000000131267824 */ /* 0x000fe200078e0a28 */
[----:B------:R1:W2:Y:S01]  /*3320*/  LDSM.16.M88 R39, [R42+UR11] ;  /* 0x0000000b2a27783b */ /* 0x0002a20008000000 */
[----:B------:R-:W-:Y:S01]  /*3330*/  NOP ;  /* 0x0000000000007918 */ /* 0x000fe20000000000 */
[----:B-1----:R-:W-:Y:S02]  /*3340*/  LOP3.LUT R42, R41, 0x1f, R0, 0xf8, !PT ;  /* 0x0000001f292a7812 */ /* 0x002fe400078ef800 */
[----:B------:R-:W-:-:S03]  /*3350*/  LEA R41, R3, UR11, 0x5 ;  /* 0x0000000b03297c11 */ /* 0x000fc6000f8e28ff */
[----:B------:R-:W-:Y:S02]  /*3360*/  IMAD.SHL.U32 R0, R42, 0x10, RZ ;  /* 0x000000102a007824 */ /* 0x000fe400078e00ff */
[----:B------:R-:W-:Y:S01]  /*3370*/  FADD R42, R38, -1 ;  /* 0xbf800000262a7421 */ /* 0x000fe20000000000 */
[----:B------:R-:W-:-:S03]  /*3380*/  LEA R38, R46, R41, 0x4 ;  /* 0x000000292e267211 */ /* 0x000fc600078e20ff */
[----:B------:R-:W-:Y:S01]  /*3390*/  FFMA.FTZ R3, R42, R45, -0.16845393180847167969 ;  /* 0xbe2c7f302a037423 */ /* 0x000fe2000001002d */
[----:B------:R-:W-:-:S03]  /*33a0*/  LOP3.LUT R47, R0, 0x1b0, RZ, 0xc0, !PT ;  /* 0x000001b0002f7812 */ /* 0x000fc600078ec0ff */
[----:B------:R-:W-:Y:S01]  /*33b0*/  FFMA.FTZ R41, R42, R3, 0.1716887056827545166 ;  /* 0x3e2fcf2a2a297423 */ /* 0x000fe20000010003 */
[----:B------:R-:W-:-:S03]  /*33c0*/  LOP3.LUT R3, R47, 0x40, R48, 0xf8, !PT ;  /* 0x000000402f037812 */ /* 0x000fc600078ef830 */
[----:B------:R-:W-:-:S04]  /*33d0*/  FFMA.FTZ R41, R42, R41, -0.17900948226451873779 ;  /* 0xbe374e432a297423 */ /* 0x000fc80000010029 */
[----:B------:R-:W-:-:S04]  /*33e0*/  FFMA.FTZ R41, R42, R41, 0.20512372255325317383 ;  /* 0x3e520bf42a297423 */ /* 0x000fc80000010029 */
[----:B------:R-:W-:-:S04]  /*33f0*/  FFMA.FTZ R41, R42, R41, -0.24046532809734344482 ;  /* 0xbe763c8b2a297423 */ /* 0x000fc80000010029 */
[C---:B------:R-:W-:Y:S01]  /*3400*/  FFMA.FTZ R41, R42.reuse, R41, 0.28857114911079406738 ;  /* 0x3e93bf992a297423 */ /* 0x040fe20000010029 */
[----:B0-----:R-:W-:Y:S01]  /*3410*/  BAR.SYNC.DEFER_BLOCKING 0x0 ;  /* 0x0000000000007b1d */ /* 0x001fe20000010000 */
[C---:B--2---:R-:W-:Y:S02]  /*3420*/  FSETP.GT.AND P1, PT, |R39|.reuse, 8.50705917302346158658e+37, PT ;  /* 0x7e8000002700780b */ /* 0x044fe40003f24200 */
[----:B------:R-:W-:Y:S01]  /*3430*/  FSETP.GEU.AND P2, PT, |R39|, 1.175494350822287508e-38, PT ;  /* 0x008000002700780b */ /* 0x000fe20003f4e200 */
[----:B------:R-:W-:-:S04]  /*3440*/  FFMA.FTZ R41, R42, R41, -0.36067417263984680176 ;  /* 0xbeb8aa492a297423 */ /* 0x000fc80000010029 */
[----:B------:R-:W-:-:S04]  /*3450*/  FFMA.FTZ R41, R42, R41, 0.48089820146560668945 ;  /* 0x3ef6384a2a297423 */ /* 0x000fc80000010029 */
[----:B------:R-:W-:Y:S01]  /*3460*/  FFMA.FTZ R47, R42, R41, -0.72134751081466674805 ;  /* 0xbf38aa3b2a2f7423 */ /* 0x000fe20000010029 */
[----:B------:R-:W-:Y:S01]  /*3470*/  I2FP.F32.S32 R41, R40 ;  /* 0x0000002800297245 */ /* 0x000fe20000201400 */
[----:B------:R-:W-:Y:S01]  /*3480*/  @P1 FMUL R39, R39, 0.25 ;  /* 0x3e80000027271820 */ /* 0x000fe20000400000 */
[----:B------:R-:W-:Y:S01]  /*3490*/  @P1 FMUL R4, R4, 0.25 ;  /* 0x3e80000004041820 */ /* 0x000fe20000400000 */
[----:B------:R-:W-:Y:S01]  /*34a0*/  @P1 FMUL R6, R6, 0.25 ;  /* 0x3e80000006061820 */ /* 0x000fe20000400000 */
[----:B------:R-:W-:Y:S01]  /*34b0*/  @P1 FMUL R8, R8, 0.25 ;  /* 0x3e80000008081820 */ /* 0x000fe20000400000 */
[----:B------:R-:W-:Y:S01]  /*34c0*/  @!P2 FMUL R39, R39, 16777216 ;  /* 0x4b8000002727a820 */ /* 0x000fe20000400000 */
[----:B------:R-:W-:Y:S01]  /*34d0*/  @!P2 FMUL R4, R4, 16777216 ;  /* 0x4b8000000404a820 */ /* 0x000fe20000400000 */
[----:B------:R-:W-:Y:S01]  /*34e0*/  @!P2 FMUL R6, R6, 16777216 ;  /* 0x4b8000000606a820 */ /* 0x000fe20000400000 */
[----:B------:R-:W-:Y:S01]  /*34f0*/  @P1 FMUL R10, R10, 0.25 ;  /* 0x3e8000000a0a1820 */ /* 0x000fe20000400000 */
[----:B------:R-:W-:Y:S01]  /*3500*/  @!P2 FMUL R8, R8, 16777216 ;  /* 0x4b8000000808a820 */ /* 0x000fe20000400000 */
[----:B------:R-:W-:Y:S01]  /*3510*/  @P1 FMUL R5, R5, 0.25 ;  /* 0x3e80000005051820 */ /* 0x000fe20000400000 */
[----:B------:R-:W0:Y:S01]  /*3520*/  MUFU.RCP R39, R39 ;  /* 0x0000002700277308 */ /* 0x000e220000001000 */
[----:B------:R-:W-:Y:S01]  /*3530*/  @!P2 FMUL R10, R10, 16777216 ;  /* 0x4b8000000a0aa820 */ /* 0x000fe20000400000 */
[----:B------:R-:W-:Y:S01]  /*3540*/  @P1 FMUL R12, R12, 0.25 ;  /* 0x3e8000000c0c1820 */ /* 0x000fe20000400000 */
        /* <DEDUP_REMOVED lines=10> */
[----:B------:R-:W-:Y:S01]  /*35f0*/  @!P2 FMUL R5, R5, 16777216 ;  /* 0x4b8000000505a820 */ /* 0x000fe20000400000 */
[----:B------:R-:W-:Y:S01]  /*3600*/  @!P2 FMUL R12, R12, 16777216 ;  /* 0x4b8000000c0ca820 */ /* 0x000fe20000400000 */
[----:B------:R-:W-:Y:S01]  /*3610*/  @!P2 FMUL R7, R7, 16777216 ;  /* 0x4b8000000707a820 */ /* 0x000fe20000400000 */
[----:B------:R-:W-:Y:S01]  /*3620*/  @!P2 FMUL R9, R9, 16777216 ;  /* 0x4b8000000909a820 */ /* 0x000fe20000400000 */
[C---:B0-----:R-:W-:Y:S01]  /*3630*/  FMUL R44, R39.reuse, R4 ;  /* 0x00000004272c7220 */ /* 0x041fe20000400000 */
[C---:B------:R-:W-:Y:S01]  /*3640*/  FMUL R45, R39.reuse, R6 ;  /* 0x00000006272d7220 */ /* 0x040fe20000400000 */
[----:B------:R-:W-:Y:S01]  /*3650*/  FSEL R4, RZ, -23, P3 ;  /* 0xc1b80000ff047808 */ /* 0x000fe20001800000 */
[----:B------:R-:W-:Y:S01]  /*3660*/  FMUL R10, R39, R10 ;  /* 0x0000000a270a7220 */ /* 0x000fe20000400000 */
[----:B------:R-:W-:Y:S01]  /*3670*/  @!P2 FMUL R11, R11, 16777216 ;  /* 0x4b8000000b0ba820 */ /* 0x000fe20000400000 */
[----:B------:R-:W-:Y:S01]  /*3680*/  @!P2 FMUL R14, R14, 16777216 ;  /* 0x4b8000000e0ea820 */ /* 0x000fe20000400000 */
[----:B------:R-:W-:Y:S01]  /*3690*/  F2FP.BF16.F32.PACK_AB R44, R45, R44 ;  /* 0x0000002c2d2c723e */ /* 0x000fe200000010ff */
[----:B------:R-:W-:Y:S01]  /*36a0*/  FMUL R45, R39, R8 ;  /* 0x00000008272d7220 */ /* 0x000fe20000400000 */
[----:B------:R-:W-:Y:S01]  /*36b0*/  @!P2 FMUL R16, R16, 16777216 ;  /* 0x4b8000001010a820 */ /* 0x000fe20000400000 */
[----:B------:R-:W-:Y:S01]  /*36c0*/  @!P2 FMUL R18, R18, 16777216 ;  /* 0x4b8000001212a820 */ /* 0x000fe20000400000 */
[----:B------:R-:W-:Y:S01]  /*36d0*/  @!P2 FMUL R13, R13, 16777216 ;  /* 0x4b8000000d0da820 */ /* 0x000fe20000400000 */
[----:B------:R-:W-:Y:S01]  /*36e0*/  @!P2 FMUL R15, R15, 16777216 ;  /* 0x4b8000000f0fa820 */ /* 0x000fe20000400000 */
[----:B------:R-:W-:Y:S01]  /*36f0*/  @!P2 FMUL R17, R17, 16777216 ;  /* 0x4b8000001111a820 */ /* 0x000fe20000400000 */
[----:B------:R-:W-:Y:S01]  /*3700*/  @!P2 FMUL R19, R19, 16777216 ;  /* 0x4b8000001313a820 */ /* 0x000fe20000400000 */
[----:B------:R-:W-:Y:S01]  /*3710*/  FFMA.FTZ R8, R41, 1.1920928955078125e-07, R4 ;  /* 0x3400000029087823 */ /* 0x000fe20000010004 */
[C---:B------:R-:W-:Y:S01]  /*3720*/  FMUL R4, R39.reuse, R5 ;  /* 0x0000000527047220 */ /* 0x040fe20000400000 */
[C---:B------:R-:W-:Y:S01]  /*3730*/  FMUL R46, R39.reuse, R12 ;  /* 0x0000000c272e7220 */ /* 0x040fe20000400000 */
[----:B------:R-:W-:Y:S01]  /*3740*/  F2FP.BF16.F32.PACK_AB R45, R10, R45 ;  /* 0x0000002d0a2d723e */ /* 0x000fe200000010ff */
        /* <DEDUP_REMOVED lines=9> */
[----:B------:R-:W-:Y:S01]  /*37e0*/  FMUL R12, R39, R19 ;  /* 0x00000013270c7220 */ /* 0x000fe20000400000 */
[----:B------:R-:W-:Y:S01]  /*37f0*/  FMUL R51, R42, R47 ;  /* 0x0000002f2a337220 */ /* 0x000fe20000400000 */
[----:B------:R-:W0:Y:S01]  /*3800*/  LDC.64 R40, c[0x0][0x398] ;  /* 0x0000e600ff287b82 */ /* 0x000e220000000a00 */
[----:B------:R-:W-:Y:S01]  /*3810*/  F2FP.BF16.F32.PACK_AB R4, R7, R4 ;  /* 0x000000040704723e */ /* 0x000fe200000010ff */
[----:B------:R-:W-:Y:S01]  /*3820*/  IMAD R9, R37, UR5, RZ ;  /* 0x0000000525097c24 */ /* 0x000fe2000f8e02ff */
[----:B------:R-:W-:Y:S01]  /*3830*/  F2FP.BF16.F32.PACK_AB R5, R6, R5 ;  /* 0x000000050605723e */ /* 0x000fe200000010ff */
[----:B------:R-:W-:Y:S01]  /*3840*/  FMUL R51, R42, R51 ;  /* 0x000000332a337220 */ /* 0x000fe20000400000 */
[----:B------:R-:W-:Y:S01]  /*3850*/  F2FP.BF16.F32.PACK_AB R46, R53, R46 ;  /* 0x0000002e352e723e */ /* 0x000fe200000010ff */
[----:B------:R-:W-:Y:S01]  /*3860*/  @P1 FMUL R20, R20, 0.25 ;  /* 0x3e80000014141820 */ /* 0x000fe20000400000 */
[----:B------:R-:W-:Y:S01]  /*3870*/  F2FP.BF16.F32.PACK_AB R47, R55, R16 ;  /* 0x00000010372f723e */ /* 0x000fe200000010ff */
[----:B------:R-:W-:Y:S01]  /*3880*/  FFMA.FTZ R51, R42, 1.4426950216293334961, R51 ;  /* 0x3fb8aa3b2a337823 */ /* 0x000fe20000010033 */
[----:B------:R-:W-:Y:S01]  /*3890*/  F2FP.BF16.F32.PACK_AB R6, R10, R13 ;  /* 0x0000000d0a06723e */ /* 0x000fe200000010ff */
[----:B------:R-:W-:Y:S01]  /*38a0*/  @P1 FMUL R21, R21, 0.25 ;  /* 0x3e80000015151820 */ /* 0x000fe20000400000 */
[----:B------:R-:W-:Y:S01]  /*38b0*/  F2FP.BF16.F32.PACK_AB R7, R12, R17 ;  /* 0x000000110c07723e */ /* 0x000fe200000010ff */
[----:B------:R-:W-:Y:S01]  /*38c0*/  STS.128 [R38], R44 ;  /* 0x0000002c26007388 */ /* 0x000fe20000000c00 */
[----:B------:R-:W-:Y:S01]  /*38d0*/  ISETP.GE.U32.AND P3, PT, R49, 0x7f800000, PT ;  /* 0x7f8000003100780c */ /* 0x000fe20003f66070 */
[----:B------:R-:W1:Y:S01]  /*38e0*/  LDC R17, c[0x0][0x3e8] ;  /* 0x0000fa00ff117b82 */ /* 0x000e620000000800 */
[----:B------:R-:W-:Y:S01]  /*38f0*/  @P1 FMUL R22, R22, 0.25 ;  /* 0x3e80000016161820 */ /* 0x000fe20000400000 */
[----:B------:R-:W-:Y:S01]  /*3900*/  STS.128 [R38+0x800], R4 ;  /* 0x0008000426007388 */ /* 0x000fe20000000c00 */
[----:B------:R-:W-:Y:S01]  /*3910*/  @P1 FMUL R25, R25, 0.25 ;  /* 0x3e80000019191820 */ /* 0x000fe20000400000 */
[----:B------:R-:W-:Y:S01]  /*3920*/  @P1 FMUL R27, R27, 0.25 ;  /* 0x3e8000001b1b1820 */ /* 0x000fe20000400000 */
[----:B------:R-:W-:Y:S01]  /*3930*/  @P1 FMUL R28, R28, 0.25 ;  /* 0x3e8000001c1c1820 */ /* 0x000fe20000400000 */
[----:B------:R-:W-:Y:S01]  /*3940*/  @P1 FMUL R30, R30, 0.25 ;  /* 0x3e8000001e1e1820 */ /* 0x000fe20000400000 */
[----:B------:R-:W-:Y:S01]  /*3950*/  USHF.L.U32 UR5, UR4, 0x1, URZ ;  /* 0x0000000104057899 */ /* 0x000fe200080006ff */
[----:B------:R-:W-:Y:S01]  /*3960*/  FADD R8, R8, R51 ;  /* 0x0000003308087221 */ /* 0x000fe20000000000 */
[----:B------:R-:W-:-:S02]  /*3970*/  IMAD.SHL.U32 R11, R9, 0x2, RZ ;  /* 0x00000002090b7824 */ /* 0x000fc400078e00ff */
[----:B------:R-:W-:Y:S01]  /*3980*/  @!P2 FMUL R20, R20, 16777216 ;  /* 0x4b8000001414a820 */ /* 0x000fe20000400000 */
[----:B------:R-:W-:Y:S01]  /*3990*/  @!P2 FMUL R21, R21, 16777216 ;  /* 0x4b8000001515a820 */ /* 0x000fe20000400000 */
[----:B------:R-:W-:Y:S02]  /*39a0*/  @P3 IMAD.MOV.U32 R10, RZ, RZ, 0x7f800000 ;  /* 0x7f800000ff0a3424 */ /* 0x000fe400078e00ff */
[----:B------:R-:W-:Y:S01]  /*39b0*/  @!P2 FMUL R22, R22, 16777216 ;  /* 0x4b8000001616a820 */ /* 0x000fe20000400000 */
[----:B------:R-:W-:Y:S01]  /*39c0*/  @!P2 FMUL R25, R25, 16777216 ;  /* 0x4b8000001919a820 */ /* 0x000fe20000400000 */
[----:B------:R-:W-:Y:S01]  /*39d0*/  @!P2 FMUL R27, R27, 16777216 ;  /* 0x4b8000001b1ba820 */ /* 0x000fe20000400000 */
[----:B------:R-:W-:Y:S01]  /*39e0*/  @P3 FFMA.FTZ R8, R49, R10, +INF ;  /* 0x7f80000031083423 */ /* 0x000fe2000001000a */
[----:B------:R-:W-:Y:S01]  /*39f0*/  @!P2 FMUL R28, R28, 16777216 ;  /* 0x4b8000001c1ca820 */ /* 0x000fe20000400000 */
[----:B------:R-:W-:Y:S01]  /*3a00*/  @!P2 FMUL R30, R30, 16777216 ;  /* 0x4b8000001e1ea820 */ /* 0x000fe20000400000 */
[----:B------:R-:W-:Y:S01]  /*3a10*/  FMUL R12, R39, R20 ;  /* 0x00000014270c7220 */ /* 0x000fe20000400000 */
[----:B0-----:R-:W-:Y:S01]  /*3a20*/  IADD3 R16, P3, P5, R11, UR5, R40 ;  /* 0x000000050b107c10 */ /* 0x001fe2000fd7e028 */
[----:B------:R-:W-:-:S04]  /*3a30*/  IMAD.HI R18, R9, 0x2, RZ ;  /* 0x0000000209127827 */ /* 0x000fc800078e02ff */
[C---:B------:R-:W-:Y:S01]  /*3a40*/  FMUL R20, R39.reuse, R21 ;  /* 0x0000001527147220 */ /* 0x040fe20000400000 */
[C---:B------:R-:W-:Y:S01]  /*3a50*/  FMUL R9, R39.reuse, R22 ;  /* 0x0000001627097220 */ /* 0x040fe20000400000 */
[C---:B------:R-:W-:Y:S01]  /*3a60*/  FMUL R21, R39.reuse, R25 ;  /* 0x0000001927157220 */ /* 0x040fe20000400000 */
[C---:B------:R-:W-:Y:S01]  /*3a70*/  FMUL R10, R39.reuse, R27 ;  /* 0x0000001b270a7220 */ /* 0x040fe20000400000 */
[C---:B------:R-:W-:Y:S01]  /*3a80*/  FMUL R14, R39.reuse, R28 ;  /* 0x0000001c270e7220 */ /* 0x040fe20000400000 */
[----:B------:R-:W-:Y:S01]  /*3a90*/  FMUL R11, R39, R30 ;  /* 0x0000001e270b7220 */ /* 0x000fe20000400000 */
[----:B------:R-:W-:Y:S01]  /*3aa0*/  FSEL R8, R8, -INF , P4 ;  /* 0xff80000008087808 */ /* 0x000fe20002000000 */
[----:B------:R-:W-:Y:S01]  /*3ab0*/  @P1 FMUL R23, R23, 0.25 ;  /* 0x3e80000017171820 */ /* 0x000fe20000400000 */
[----:B------:R-:W-:Y:S01]  /*3ac0*/  LEA R19, R2, UR11, 0x4 ;  /* 0x0000000b02137c11 */ /* 0x000fe2000f8e20ff */
[----:B------:R-:W-:Y:S01]  /*3ad0*/  BAR.SYNC.DEFER_BLOCKING 0x0 ;  /* 0x0000000000007b1d */ /* 0x000fe20000010000 */
[----:B------:R-:W-:Y:S01]  /*3ae0*/  F2FP.BF16.F32.PACK_AB R12, R9, R12 ;  /* 0x0000000c090c723e */ /* 0x000fe200000010ff */
[----:B------:R-:W-:Y:S01]  /*3af0*/  FFMA R43, R8, 0.69314718246459960938, R43 ;  /* 0x3f317218082b7823 */ /* 0x000fe2000000002b */
[----:B------:R-:W-:Y:S01]  /*3b00*/  F2FP.BF16.F32.PACK_AB R21, R10, R21 ;  /* 0x000000150a15723e */ /* 0x000fe200000010ff */
[----:B------:R-:W-:Y:S01]  /*3b10*/  @P1 FMUL R24, R24, 0.25 ;  /* 0x3e80000018181820 */ /* 0x000fe20000400000 */
[----:B------:R-:W-:Y:S01]  /*3b20*/  F2FP.BF16.F32.PACK_AB R14, R11, R14 ;  /* 0x0000000e0b0e723e */ /* 0x000fe200000010ff */
[----:B------:R-:W-:Y:S01]  /*3b30*/  @P1 FMUL R26, R26, 0.25 ;  /* 0x3e8000001a1a1820 */ /* 0x000fe20000400000 */
[----:B------:R-:W-:Y:S01]  /*3b40*/  @P1 FMUL R29, R29, 0.25 ;  /* 0x3e8000001d1d1820 */ /* 0x000fe20000400000 */
[----:B------:R-:W-:Y:S01]  /*3b50*/  @P1 FMUL R31, R31, 0.25 ;  /* 0x3e8000001f1f1820 */ /* 0x000fe20000400000 */
[----:B------:R-:W-:Y:S01]  /*3b60*/  @P1 FMUL R32, R32, 0.25 ;  /* 0x3e80000020201820 */ /* 0x000fe20000400000 */
[----:B------:R-:W-:Y:S01]  /*3b70*/  @P1 FMUL R33, R33, 0.25 ;  /* 0x3e80000021211820 */ /* 0x000fe20000400000 */
[----:B------:R-:W-:Y:S01]  /*3b80*/  @P1 FMUL R34, R34, 0.25 ;  /* 0x3e80000022221820 */ /* 0x000fe20000400000 */
[----:B------:R-:W-:Y:S01]  /*3b90*/  @P1 FMUL R35, R35, 0.25 ;  /* 0x3e80000023231820 */ /* 0x000fe20000400000 */
[----:B-1----:R-:W-:-:S02]  /*3ba0*/  IMAD R25, R36, R17, RZ ;  /* 0x0000001124197224 */ /* 0x002fc400078e02ff */
[----:B------:R-:W-:Y:S01]  /*3bb0*/  @!P2 FMUL R23, R23, 16777216 ;  /* 0x4b8000001717a820 */ /* 0x000fe20000400000 */
        /* <DEDUP_REMOVED lines=8> */
[----:B------:R-:W-:Y:S01]  /*3c40*/  LEA R27, R17, R25, 0x1 ;  /* 0x00000019111b7211 */ /* 0x000fe200078e08ff */
[----:B------:R-:W0:Y:S01]  /*3c50*/  LDS.128 R4, [R19] ;  /* 0x0000000013047984 */ /* 0x000e220000000c00 */
[C---:B------:R-:W-:Y:S01]  /*3c60*/  FMUL R23, R39.reuse, R23 ;  /* 0x0000001727177220 */ /* 0x040fe20000400000 */
[C---:B------:R-:W-:Y:S01]  /*3c70*/  FMUL R13, R39.reuse, R24 ;  /* 0x00000018270d7220 */ /* 0x040fe20000400000 */
[C---:B------:R-:W-:Y:S01]  /*3c80*/  FMUL R26, R39.reuse, R26 ;  /* 0x0000001a271a7220 */ /* 0x040fe20000400000 */
[----:B------:R-:W-:Y:S01]  /*3c90*/  LDS.128 R8, [R19+0x1000] ;  /* 0x0010000013087984 */ /* 0x000fe20000000c00 */
[C---:B------:R-:W-:Y:S01]  /*3ca0*/  FMUL R22, R39.reuse, R29 ;  /* 0x0000001d27167220 */ /* 0x040fe20000400000 */
[C---:B------:R-:W-:Y:S01]  /*3cb0*/  FMUL R31, R39.reuse, R31 ;  /* 0x0000001f271f7220 */ /* 0x040fe20000400000 */
[C---:B------:R-:W-:Y:S01]  /*3cc0*/  FMUL R15, R39.reuse, R32 ;  /* 0x00000020270f7220 */ /* 0x040fe20000400000 */
[C---:B------:R-:W-:Y:S01]  /*3cd0*/  FMUL R33, R39.reuse, R33 ;  /* 0x0000002127217220 */ /* 0x040fe20000400000 */
[C---:B------:R-:W-:Y:S01]  /*3ce0*/  FMUL R34, R39.reuse, R34 ;  /* 0x0000002227227220 */ /* 0x040fe20000400000 */
[----:B------:R-:W-:Y:S01]  /*3cf0*/  FMUL R24, R39, R35 ;  /* 0x0000002327187220 */ /* 0x000fe20000400000 */
[----:B------:R-:W-:Y:S01]  /*3d00*/  IMAD R29, R17, 0x2, R27 ;  /* 0x00000002111d7824 */ /* 0x000fe200078e021b */
[----:B------:R-:W-:Y:S01]  /*3d10*/  F2FP.BF16.F32.PACK_AB R20, R23, R20 ;  /* 0x000000141714723e */ /* 0x000fe200000010ff */
[----:B------:R-:W-:Y:S01]  /*3d20*/  UIMAD.WIDE UR4, UR4, 0x2, URZ ;  /* 0x00000002040478a5 */ /* 0x000fe2000f8e02ff */
[----:B------:R-:W-:-:S02]  /*3d30*/  F2FP.BF16.F32.PACK_AB R13, R26, R13 ;  /* 0x0000000d1a0d723e */ /* 0x000fc400000010ff */
[----:B------:R-:W-:Y:S01]  /*3d40*/  F2FP.BF16.F32.PACK_AB R22, R31, R22 ;  /* 0x000000161f16723e */ /* 0x000fe200000010ff */
[C---:B------:R-:W-:Y:S01]  /*3d50*/  IMAD R31, R17.reuse, 0x2, R29 ;  /* 0x00000002111f7824 */ /* 0x040fe200078e021d */
[----:B------:R-:W-:Y:S01]  /*3d60*/  F2FP.BF16.F32.PACK_AB R15, R34, R15 ;  /* 0x0000000f220f723e */ /* 0x000fe200000010ff */
[----:B------:R-:W-:Y:S01]  /*3d70*/  BAR.SYNC.DEFER_BLOCKING 0x0 ;  /* 0x0000000000007b1d */ /* 0x000fe20000010000 */
[----:B------:R-:W-:Y:S02]  /*3d80*/  F2FP.BF16.F32.PACK_AB R23, R24, R33 ;  /* 0x000000211817723e */ /* 0x000fe400000010ff */
[----:B------:R-:W-:Y:S02]  /*3d90*/  LEA R33, R17, R31, 0x1 ;  /* 0x0000001f11217211 */ /* 0x000fe400078e08ff */
[----:B------:R-:W-:Y:S01]  /*3da0*/  IADD3.X R18, PT, PT, R18, UR5, R41, P3, P5 ;  /* 0x0000000512127c10 */ /* 0x000fe20009fea429 */
[----:B------:R-:W1:Y:S01]  /*3db0*/  LDCU UR4, c[0x0][0x3ec] ;  /* 0x00007d80ff0477ac */ /* 0x000e620008000800 */
[-C--:B------:R-:W-:Y:S01]  /*3dc0*/  LEA R24, P1, R25, R16.reuse, 0x1 ;  /* 0x0000001019187211 */ /* 0x080fe200078208ff */
[----:B------:R-:W-:Y:S01]  /*3dd0*/  IMAD R35, R17, 0x2, R33 ;  /* 0x0000000211237824 */ /* 0x000fe200078e0221 */
[----:B------:R-:W-:-:S02]  /*3de0*/  LEA R26, P2, R27, R16, 0x1 ;  /* 0x000000101b1a7211 */ /* 0x000fc400078408ff */
[----:B------:R-:W-:Y:S01]  /*3df0*/  LEA.HI.X.SX32 R25, R25, R18, 0x1, P1 ;  /* 0x0000001219197211 */ /* 0x000fe200008f0eff */
[----:B------:R-:W-:Y:S01]  /*3e00*/  IMAD R39, R17, 0x2, R35 ;  /* 0x0000000211277824 */ /* 0x000fe200078e0223 */
[----:B------:R-:W-:Y:S02]  /*3e10*/  LEA R28, P1, R29, R16, 0x1 ;  /* 0x000000101d1c7211 */ /* 0x000fe400078208ff */
[-C--:B------:R-:W-:Y:S02]  /*3e20*/  LEA.HI.X.SX32 R27, R27, R18.reuse, 0x1, P2 ;  /* 0x000000121b1b7211 */ /* 0x080fe400010f0eff */
[----:B------:R-:W-:Y:S02]  /*3e30*/  LEA.HI.X.SX32 R29, R29, R18, 0x1, P1 ;  /* 0x000000121d1d7211 */ /* 0x000fe400008f0eff */
[----:B------:R-:W-:Y:S02]  /*3e40*/  LEA R41, R17, R39, 0x1 ;  /* 0x0000002711297211 */ /* 0x000fe400078e08ff */
[----:B0-----:R-:W-:Y:S01]  /*3e50*/  PRMT R30, R4, 0x7632, R30 ;  /* 0x00007632041e7816 */ /* 0x001fe2000000001e */
[----:B------:R-:W-:Y:S01]  /*3e60*/  STS.128 [R38], R12 ;  /* 0x0000000c26007388 */ /* 0x000fe20000000c00 */
[----:B-1----:R-:W-:-:S03]  /*3e70*/  UIMAD UR4, UR10, UR4, URZ ;  /* 0x000000040a0472a4 */ /* 0x002fc6000f8e02ff */
[----:B------:R0:W-:Y:S01]  /*3e80*/  STS.128 [R38+0x800], R20 ;  /* 0x0008001426007388 */ /* 0x0001e20000000c00 */
[----:B------:R-:W-:Y:S02]  /*3e90*/  USHF.L.U32 UR6, UR4, 0x2, URZ ;  /* 0x0000000204067899 */ /* 0x000fe400080006ff */
[----:B------:R-:W-:Y:S01]  /*3ea0*/  UIMAD.WIDE UR4, UR4, 0x4, URZ ;  /* 0x00000004040478a5 */ /* 0x000fe2000f8e02ff */
[----:B------:R-:W-:Y:S01]  /*3eb0*/  BAR.SYNC.DEFER_BLOCKING 0x0 ;  /* 0x0000000000007b1d */ /* 0x000fe20000010000 */
[----:B0-----:R-:W-:-:S04]  /*3ec0*/  LEA R20, P1, R31, R16, 0x1 ;  /* 0x000000101f147211 */ /* 0x001fc800078208ff */
[----:B------:R-:W-:Y:S01]  /*3ed0*/  LEA.HI.X.SX32 R21, R31, R18, 0x1, P1 ;  /* 0x000000121f157211 */ /* 0x000fe200008f0eff */
[----:B------:R-:W-:Y:S01]  /*3ee0*/  IMAD R31, R17, 0x2, R41 ;  /* 0x00000002111f7824 */ /* 0x000fe200078e0229 */
[----:B------:R-:W-:-:S04]  /*3ef0*/  LEA R22, P1, R33, R16, 0x1 ;  /* 0x0000001021167211 */ /* 0x000fc800078208ff */
[----:B------:R-:W-:Y:S01]  /*3f00*/  LEA.HI.X.SX32 R23, R33, R18, 0x1, P1 ;  /* 0x0000001221177211 */ /* 0x000fe200008f0eff */
[C---:B------:R-:W-:Y:S01]  /*3f10*/  IMAD R33, R17.reuse, 0x2, R31 ;  /* 0x0000000211217824 */ /* 0x040fe200078e021f */
[----:B------:R0:W-:Y:S04]  /*3f20*/  STG.E.U16 desc[UR30][R24.64], R4 ;  /* 0x0000000418007986 */ /* 0x0001e8000c10151e */
[----:B------:R-:W-:Y:S01]  /*3f30*/  STG.E.U16 desc[UR30][R26.64], R30 ;  /* 0x0000001e1a007986 */ /* 0x000fe2000c10151e */
[----:B------:R-:W-:-:S03]  /*3f40*/  LEA R45, R17, R33, 0x1 ;  /* 0x00000021112d7211 */ /* 0x000fc600078e08ff */
[----:B------:R1:W-:Y:S01]  /*3f50*/  STG.E.U16 desc[UR30][R28.64], R5 ;  /* 0x000000051c007986 */ /* 0x0003e2000c10151e */
[-C--:B------:R-:W-:Y:S02]  /*3f60*/  LEA R32, P2, R45, R16.reuse, 0x1 ;  /* 0x000000102d207211 */ /* 0x080fe400078408ff */
[----:B0-----:R-:W-:Y:S01]  /*3f70*/  PRMT R25, R5, 0x7632, R25 ;  /* 0x0000763205197816 */ /* 0x001fe20000000019 */
[----:B------:R-:W0:Y:S01]  /*3f80*/  LDS.128 R12, [R19] ;  /* 0x00000000130c7984 */ /* 0x000e220000000c00 */
[----:B------:R-:W-:-:S03]  /*3f90*/  LEA R24, P1, R35, R16, 0x1 ;  /* 0x0000001023187211 */ /* 0x000fc600078208ff */
[----:B------:R2:W-:Y:S01]  /*3fa0*/  STG.E.U16 desc[UR30][R20.64], R25 ;  /* 0x0000001914007986 */ /* 0x0005e2000c10151e */
[----:B-1----:R-:W-:-:S03]  /*3fb0*/  PRMT R5, R6, 0x7632, R5 ;  /* 0x0000763206057816 */ /* 0x002fc60000000005 */
[----:B------:R-:W-:Y:S01]  /*3fc0*/  STG.E.U16 desc[UR30][R22.64], R6 ;  /* 0x0000000616007986 */ /* 0x000fe2000c10151e */
[----:B--2---:R-:W-:Y:S01]  /*3fd0*/  LEA.HI.X.SX32 R25, R35, R18, 0x1, P1 ;  /* 0x0000001223197211 */ /* 0x004fe200008f0eff */
[----:B------:R-:W-:Y:S01]  /*3fe0*/  IMAD R35, R17, 0x2, R45 ;  /* 0x0000000211237824 */ /* 0x000fe200078e022d */
[----:B------:R-:W-:Y:S02]  /*3ff0*/  LEA R26, P1, R39, R16, 0x1 ;  /* 0x00000010271a7211 */ /* 0x000fe400078208ff */
[----:B------:R-:W-:Y:S01]  /*4000*/  PRMT R20, R7, 0x7632, R20 ;  /* 0x0000763207147816 */ /* 0x000fe20000000014 */
[----:B------:R1:W-:Y:S01]  /*4010*/  STG.E.U16 desc[UR30][R24.64], R5 ;  /* 0x0000000518007986 */ /* 0x0003e2000c10151e */
[----:B------:R-:W-:Y:S01]  /*4020*/  LEA.HI.X.SX32 R27, R39, R18, 0x1, P1 ;  /* 0x00000012271b7211 */ /* 0x000fe200008f0eff */
[----:B------:R-:W-:Y:S01]  /*4030*/  IMAD R39, R17, 0x2, R35 ;  /* 0x0000000211277824 */ /* 0x000fe200078e0223 */
[----:B------:R-:W-:-:S03]  /*4040*/  LEA R4, P1, R41, R16, 0x1 ;  /* 0x0000001029047211 */ /* 0x000fc600078208ff */
[----:B------:R2:W-:Y:S01]  /*4050*/  STG.E.U16 desc[UR30][R26.64], R7 ;  /* 0x000000071a007986 */ /* 0x0005e2000c10151e */
[----:B------:R-:W-:Y:S02]  /*4060*/  LEA R47, R17, R39, 0x1 ;  /* 0x00000027112f7211 */ /* 0x000fe400078e08ff */
[----:B-1----:R-:W-:-:S03]  /*4070*/  LEA.HI.X.SX32 R5, R41, R18, 0x1, P1 ;  /* 0x0000001229057211 */ /* 0x002fc600008f0eff */
[----:B------:R-:W-:Y:S01]  /*4080*/  IMAD R41, R17, 0x2, R47 ;  /* 0x0000000211297824 */ /* 0x000fe200078e022f */
[----:B------:R-:W-:-:S03]  /*4090*/  LEA R28, P1, R31, R16, 0x1 ;  /* 0x000000101f1c7211 */ /* 0x000fc600078208ff */
[----:B------:R-:W-:Y:S01]  /*40a0*/  IMAD R49, R17, 0x2, R41 ;  /* 0x0000000211317824 */ /* 0x000fe200078e0229 */
[----:B------:R-:W-:Y:S01]  /*40b0*/  LEA.HI.X.SX32 R29, R31, R18, 0x1, P1 ;  /* 0x000000121f1d7211 */ /* 0x000fe200008f0eff */
[----:B------:R1:W-:Y:S01]  /*40c0*/  STG.E.U16 desc[UR30][R4.64], R20 ;  /* 0x0000001404007986 */ /* 0x0003e2000c10151e */
[----:B------:R-:W-:Y:S02]  /*40d0*/  LEA R30, P1, R33, R16, 0x1 ;  /* 0x00000010211e7211 */ /* 0x000fe400078208ff */
[----:B------:R-:W-:Y:S01]  /*40e0*/  LEA R51, R17, R49, 0x1 ;  /* 0x0000003111337211 */ /* 0x000fe200078e08ff */
[----:B0-----:R0:W-:Y:S01]  /*40f0*/  STG.E.U16 desc[UR30][R28.64], R12 ;  /* 0x0000000c1c007986 */ /* 0x0011e2000c10151e */
[-C--:B------:R-:W-:Y:S02]  /*4100*/  LEA.HI.X.SX32 R31, R33, R18.reuse, 0x1, P1 ;  /* 0x00000012211f7211 */ /* 0x080fe400008f0eff */
[----:B------:R-:W-:Y:S01]  /*4110*/  LEA.HI.X.SX32 R33, R45, R18, 0x1, P2 ;  /* 0x000000122d217211 */ /* 0x000fe200010f0eff */
[----:B------:R-:W-:Y:S01]  /*4120*/  IMAD R53, R17, 0x2, R51 ;  /* 0x0000000211357824 */ /* 0x000fe200078e0233 */
[----:B------:R-:W-:-:S02]  /*4130*/  PRMT R6, R12, 0x7632, R6 ;  /* 0x000076320c067816 */ /* 0x000fc40000000006 */
[-C--:B------:R-:W-:Y:S02]  /*4140*/  LEA R22, P2, R39, R16.reuse, 0x1 ;  /* 0x0000001027167211 */ /* 0x080fe400078408ff */
[----:B--2---:R-:W-:Y:S01]  /*4150*/  LEA R7, R17, R53, 0x1 ;  /* 0x0000003511077211 */ /* 0x004fe200078e08ff */
[----:B------:R-:W-:Y:S01]  /*4160*/  STG.E.U16 desc[UR30][R30.64], R6 ;  /* 0x000000061e007986 */ /* 0x000fe2000c10151e */
[-C--:B-1----:R-:W-:Y:S02]  /*4170*/  LEA R20, P1, R35, R16.reuse, 0x1 ;  /* 0x0000001023147211 */ /* 0x082fe400078208ff */
[----:B0-----:R-:W-:Y:S01]  /*4180*/  LEA R12, P3, R49, R16, 0x1 ;  /* 0x00000010310c7211 */ /* 0x001fe200078608ff */
[----:B------:R-:W-:Y:S01]  /*4190*/  IMAD R5, R17, 0x2, R7 ;  /* 0x0000000211057824 */ /* 0x000fe200078e0207 */
[----:B------:R-:W-:Y:S01]  /*41a0*/  LEA.HI.X.SX32 R21, R35, R18, 0x1, P1 ;  /* 0x0000001223157211 */ /* 0x000fe200008f0eff */
[----:B------:R0:W-:Y:S01]  /*41b0*/  STG.E.U16 desc[UR30][R32.64], R13 ;  /* 0x0000000d20007986 */ /* 0x0001e2000c10151e */
[----:B------:R-:W-:-:S02]  /*41c0*/  LEA R24, P1, R47, R16, 0x1 ;  /* 0x000000102f187211 */ /* 0x000fc400078208ff */
[----:B------:R-:W-:Y:S02]  /*41d0*/  LEA R45, R17, R5, 0x1 ;  /* 0x00000005112d7211 */ /* 0x000fe400078e08ff */
[-C--:B------:R-:W-:Y:S02]  /*41e0*/  LEA.HI.X.SX32 R25, R47, R18.reuse, 0x1, P1 ;  /* 0x000000122f197211 */ /* 0x080fe400008f0eff */
[----:B------:R-:W-:Y:S01]  /*41f0*/  PRMT R36, R13, 0x7632, R36 ;  /* 0x000076320d247816 */ /* 0x000fe20000000024 */
[----:B------:R-:W-:Y:S01]  /*4200*/  IMAD R55, R17, 0x2, R45 ;  /* 0x0000000211377824 */ /* 0x000fe200078e022d */
[----:B------:R-:W-:Y:S02]  /*4210*/  LEA.HI.X.SX32 R23, R39, R18, 0x1, P2 ;  /* 0x0000001227177211 */ /* 0x000fe400010f0eff */
[----:B------:R-:W-:Y:S01]  /*4220*/  LEA R26, P2, R41, R16, 0x1 ;  /* 0x00000010291a7211 */ /* 0x000fe200078408ff */
[----:B------:R-:W-:Y:S01]  /*4230*/  STG.E.U16 desc[UR30][R20.64], R36 ;  /* 0x0000002414007986 */ /* 0x000fe2000c10151e */
[----:B------:R-:W-:-:S02]  /*4240*/  LEA R47, R17, R55, 0x1 ;  /* 0x00000037112f7211 */ /* 0x000fc400078e08ff */
[----:B0-----:R-:W-:Y:S01]  /*4250*/  LEA.HI.X.SX32 R13, R49, R18, 0x1, P3 ;  /* 0x00000012310d7211 */ /* 0x001fe200018f0eff */
[----:B------:R-:W-:Y:S01]  /*4260*/  STG.E.U16 desc[UR30][R22.64], R14 ;  /* 0x0000000e16007986 */ /* 0x000fe2000c10151e */
[----:B------:R-:W-:Y:S01]  /*4270*/  LEA R28, P1, R51, R16, 0x1 ;  /* 0x00000010331c7211 */ /* 0x000fe200078208ff */
[----:B------:R-:W-:Y:S01]  /*4280*/  IMAD R49, R17, 0x2, R47 ;  /* 0x0000000211317824 */ /* 0x000fe200078e022f */
[-C--:B------:R-:W-:Y:S02]  /*4290*/  LEA.HI.X.SX32 R27, R41, R18.reuse, 0x1, P2 ;  /* 0x00000012291b7211 */ /* 0x080fe400010f0eff */
[----:B------:R-:W-:Y:S02]  /*42a0*/  LEA.HI.X.SX32 R29, R51, R18, 0x1, P1 ;  /* 0x00000012331d7211 */ /* 0x000fe400008f0eff */
[----:B------:R-:W-:Y:S02]  /*42b0*/  LEA R30, P2, R53, R16, 0x1 ;  /* 0x00000010351e7211 */ /* 0x000fe400078408ff */
[----:B------:R-:W-:-:S02]  /*42c0*/  LEA R51, R17, R49, 0x1 ;  /* 0x0000003111337211 */ /* 0x000fc400078e08ff */
[----:B------:R-:W-:Y:S02]  /*42d0*/  LEA.HI.X.SX32 R31, R53, R18, 0x1, P2 ;  /* 0x00000012351f7211 */ /* 0x000fe400010f0eff */
[-C--:B------:R-:W-:Y:S01]  /*42e0*/  LEA R32, P3, R7, R16.reuse, 0x1 ;  /* 0x0000001007207211 */ /* 0x080fe200078608ff */
[----:B------:R-:W-:Y:S01]  /*42f0*/  IMAD R53, R17, 0x2, R51 ;  /* 0x0000000211357824 */ /* 0x000fe200078e0233 */
[----:B------:R-:W-:Y:S02]  /*4300*/  LEA R34, P1, R5, R16, 0x1 ;  /* 0x0000001005227211 */ /* 0x000fe400078208ff */
[----:B------:R-:W-:Y:S02]  /*4310*/  LEA.HI.X.SX32 R33, R7, R18, 0x1, P3 ;  /* 0x0000001207217211 */ /* 0x000fe400018f0eff */
[----:B------:R-:W-:Y:S02]  /*4320*/  LEA R40, P3, R55, R16, 0x1 ;  /* 0x0000001037287211 */ /* 0x000fe400078608ff */
[----:B------:R-:W-:-:S02]  /*4330*/  LEA R57, R17, R53, 0x1 ;  /* 0x0000003511397211 */ /* 0x000fc400078e08ff */
[-C--:B------:R-:W-:Y:S02]  /*4340*/  LEA.HI.X.SX32 R41, R55, R18.reuse, 0x1, P3 ;  /* 0x0000001237297211 */ /* 0x080fe400018f0eff */
[----:B------:R-:W-:Y:S01]  /*4350*/  LEA.HI.X.SX32 R35, R5, R18, 0x1, P1 ;  /* 0x0000001205237211 */ /* 0x000fe200008f0eff */
[----:B------:R-:W-:Y:S01]  /*4360*/  IMAD R55, R17, 0x2, R57 ;  /* 0x0000000211377824 */ /* 0x000fe200078e0239 */
[----:B------:R0:W1:Y:S01]  /*4370*/  LDS.128 R4, [R19+0x1000] ;  /* 0x0010000013047984 */ /* 0x0000620000000c00 */
[-C--:B------:R-:W-:Y:S02]  /*4380*/  LEA R38, P2, R45, R16.reuse, 0x1 ;  /* 0x000000102d267211 */ /* 0x080fe400078408ff */
[----:B------:R-:W-:Y:S02]  /*4390*/  LEA R44, P1, R47, R16, 0x1 ;  /* 0x000000102f2c7211 */ /* 0x000fe400078208ff */
[----:B------:R-:W-:Y:S02]  /*43a0*/  LEA R59, R17, R55, 0x1 ;  /* 0x00000037113b7211 */ /* 0x000fe400078e08ff */
[----:B------:R-:W-:-:S02]  /*43b0*/  LEA.HI.X.SX32 R39, R45, R18, 0x1, P2 ;  /* 0x000000122d277211 */ /* 0x000fc400010f0eff */
[-C--:B------:R-:W-:Y:S01]  /*43c0*/  LEA R46, P2, R49, R16.reuse, 0x1 ;  /* 0x00000010312e7211 */ /* 0x080fe200078408ff */
[----:B------:R-:W-:Y:S01]  /*43d0*/  IMAD R63, R17, 0x2, R59 ;  /* 0x00000002113f7824 */ /* 0x000fe200078e023b */
[----:B------:R-:W-:Y:S02]  /*43e0*/  LEA R48, P3, R51, R16, 0x1 ;  /* 0x0000001033307211 */ /* 0x000fe400078608ff */
[-C--:B------:R-:W-:Y:S02]  /*43f0*/  LEA.HI.X.SX32 R45, R47, R18.reuse, 0x1, P1 ;  /* 0x000000122f2d7211 */ /* 0x080fe400008f0eff */
[----:B0-----:R-:W-:Y:S02]  /*4400*/  LEA R19, R17, R63, 0x1 ;  /* 0x0000003f11137211 */ /* 0x001fe400078e08ff */
[-C--:B------:R-:W-:Y:S02]  /*4410*/  LEA.HI.X.SX32 R47, R49, R18.reuse, 0x1, P2 ;  /* 0x00000012312f7211 */ /* 0x080fe400010f0eff */
[----:B------:R-:W-:Y:S01]  /*4420*/  LEA.HI.X.SX32 R49, R51, R18, 0x1, P3 ;  /* 0x0000001233317211 */ /* 0x000fe200018f0eff */
[----:B------:R-:W-:Y:S01]  /*4430*/  IMAD R17, R17, 0x2, R19 ;  /* 0x0000000211117824 */ /* 0x000fe200078e0213 */
[----:B------:R-:W-:-:S02]  /*4440*/  LEA R50, P1, R53, R16, 0x1 ;  /* 0x0000001035327211 */ /* 0x000fc400078208ff */
[-C--:B------:R-:W-:Y:S02]  /*4450*/  LEA R52, P2, R57, R16.reuse, 0x1 ;  /* 0x0000001039347211 */ /* 0x080fe400078408ff */
[----:B------:R-:W-:Y:S02]  /*4460*/  LEA R54, P3, R55, R16, 0x1 ;  /* 0x0000001037367211 */ /* 0x000fe400078608ff */
[-C--:B------:R-:W-:Y:S02]  /*4470*/  LEA.HI.X.SX32 R51, R53, R18.reuse, 0x1, P1 ;  /* 0x0000001235337211 */ /* 0x080fe400008f0eff */
[-C--:B------:R-:W-:Y:S02]  /*4480*/  LEA.HI.X.SX32 R53, R57, R18.reuse, 0x1, P2 ;  /* 0x0000001239357211 */ /* 0x080fe400010f0eff */
[----:B------:R-:W-:Y:S02]  /*4490*/  LEA.HI.X.SX32 R55, R55, R18, 0x1, P3 ;  /* 0x0000001237377211 */ /* 0x000fe400018f0eff */
[----:B------:R-:W-:-:S02]  /*44a0*/  LEA R60, P1, R59, R16, 0x1 ;  /* 0x000000103b3c7211 */ /* 0x000fc400078208ff */
[-C--:B------:R-:W-:Y:S02]  /*44b0*/  LEA R58, P2, R63, R16.reuse, 0x1 ;  /* 0x000000103f3a7211 */ /* 0x080fe400078408ff */
[-C--:B------:R-:W-:Y:S02]  /*44c0*/  LEA R56, P3, R19, R16.reuse, 0x1 ;  /* 0x0000001013387211 */ /* 0x080fe400078608ff */
[----:B------:R-:W-:Y:S02]  /*44d0*/  LEA R16, P4, R17, R16, 0x1 ;  /* 0x0000001011107211 */ /* 0x000fe400078808ff */
[-C--:B------:R-:W-:Y:S02]  /*44e0*/  LEA.HI.X.SX32 R61, R59, R18.reuse, 0x1, P1 ;  /* 0x000000123b3d7211 */ /* 0x080fe400008f0eff */
[-C--:B------:R-:W-:Y:S02]  /*44f0*/  LEA.HI.X.SX32 R59, R63, R18.reuse, 0x1, P2 ;  /* 0x000000123f3b7211 */ /* 0x080fe400010f0eff */
[----:B------:R-:W-:-:S02]  /*4500*/  LEA.HI.X.SX32 R57, R19, R18, 0x1, P3 ;  /* 0x0000001213397211 */ /* 0x000fc400018f0eff */
[----:B------:R-:W-:Y:S02]  /*4510*/  LEA.HI.X.SX32 R17, R17, R18, 0x1, P4 ;  /* 0x0000001211117211 */ /* 0x000fe400020f0eff */
[----:B------:R-:W-:Y:S02]  /*4520*/  PRMT R18, R14, 0x7632, R18 ;  /* 0x000076320e127816 */ /* 0x000fe40000000012 */
[----:B------:R-:W-:Y:S02]  /*4530*/  PRMT R19, R15, 0x7632, R19 ;  /* 0x000076320f137816 */ /* 0x000fe40000000013 */
[----:B------:R-:W-:Y:S01]  /*4540*/  PRMT R21, R8, 0x7632, R21 ;  /* 0x0000763208157816 */ /* 0x000fe20000000015 */
[----:B------:R1:W-:Y:S01]  /*4550*/  STG.E.U16 desc[UR30][R24.64], R18 ;  /* 0x0000001218007986 */ /* 0x0003e2000c10151e */
[----:B------:R-:W-:Y:S02]  /*4560*/  PRMT R20, R10, 0x7632, R20 ;  /* 0x000076320a147816 */ /* 0x000fe40000000014 */
[----:B------:R-:W-:Y:S01]  /*4570*/  PRMT R23, R11, 0x7632, R23 ;  /* 0x000076320b177816 */ /* 0x000fe20000000017 */
[----:B------:R0:W-:Y:S01]  /*4580*/  STG.E.U16 desc[UR30][R26.64], R15 ;  /* 0x0000000f1a007986 */ /* 0x0001e2000c10151e */
[----:B------:R-:W-:-:S03]  /*4590*/  ISETP.GE.U32.AND P1, PT, R2, 0x80, PT ;  /* 0x000000800200780c */ /* 0x000fc60003f26070 */
[----:B------:R2:W-:Y:S04]  /*45a0*/  STG.E.U16 desc[UR30][R12.64], R19 ;  /* 0x000000130c007986 */ /* 0x0005e8000c10151e */
[----:B------:R3:W-:Y:S01]  /*45b0*/  STG.E.U16 desc[UR30][R28.64], R8 ;  /* 0x000000081c007986 */ /* 0x0007e2000c10151e */
[----:B-1----:R-:W-:-:S03]  /*45c0*/  PRMT R25, R4, 0x7632, R25 ;  /* 0x0000763204197816 */ /* 0x002fc60000000019 */
[----:B------:R-:W-:Y:S01]  /*45d0*/  STG.E.U16 desc[UR30][R30.64], R21 ;  /* 0x000000151e007986 */ /* 0x000fe2000c10151e */
[----:B0-----:R-:W-:Y:S02]  /*45e0*/  PRMT R27, R5, 0x7632, R27 ;  /* 0x00007632051b7816 */ /* 0x001fe4000000001b */
[----:B--2---:R-:W-:Y:S01]  /*45f0*/  PRMT R13, R9, 0x7632, R13 ;  /* 0x00007632090d7816 */ /* 0x004fe2000000000d */
[----:B------:R0:W-:Y:S01]  /*4600*/  STG.E.U16 desc[UR30][R32.64], R9 ;  /* 0x0000000920007986 */ /* 0x0001e2000c10151e */
[----:B---3--:R-:W-:-:S03]  /*4610*/  PRMT R29, R6, 0x7632, R29 ;  /* 0x00007632061d7816 */ /* 0x008fc6000000001d */
[----:B------:R-:W-:Y:S04]  /*4620*/  STG.E.U16 desc[UR30][R34.64], R13 ;  /* 0x0000000d22007986 */ /* 0x000fe8000c10151e */
[----:B------:R1:W-:Y:S04]  /*4630*/  STG.E.U16 desc[UR30][R38.64], R10 ;  /* 0x0000000a26007986 */ /* 0x0003e8000c10151e */
[----:B------:R-:W-:Y:S01]  /*4640*/  STG.E.U16 desc[UR30][R40.64], R20 ;  /* 0x0000001428007986 */ /* 0x000fe2000c10151e */
[----:B0-----:R-:W0:Y:S03]  /*4650*/  LDC.64 R8, c[0x0][0x3a0] ;  /* 0x0000e800ff087b82 */ /* 0x001e260000000a00 */
[----:B------:R2:W-:Y:S04]  /*4660*/  STG.E.U16 desc[UR30][R44.64], R11 ;  /* 0x0000000b2c007986 */ /* 0x0005e8000c10151e */
[----:B------:R-:W-:Y:S01]  /*4670*/  STG.E.U16 desc[UR30][R46.64], R23 ;  /* 0x000000172e007986 */ /* 0x000fe2000c10151e */
[----:B-1----:R-:W-:Y:S01]  /*4680*/  IADD3 R10, PT, PT, R3, UR11, RZ ;  /* 0x0000000b030a7c10 */ /* 0x002fe2000fffe0ff */
[----:B------:R-:W-:-:S02]  /*4690*/  IMAD.SHL.U32 R3, R37, 0x4, RZ ;  /* 0x0000000425037824 */ /* 0x000fc400078e00ff */
[----:B------:R1:W-:Y:S04]  /*46a0*/  STG.E.U16 desc[UR30][R48.64], R4 ;  /* 0x0000000430007986 */ /* 0x0003e8000c10151e */
[----:B------:R-:W-:Y:S01]  /*46b0*/  STG.E.U16 desc[UR30][R50.64], R25 ;  /* 0x0000001932007986 */ /* 0x000fe2000c10151e */
[----:B--2---:R-:W-:-:S03]  /*46c0*/  PRMT R11, R7, 0x7632, R11 ;  /* 0x00007632070b7816 */ /* 0x004fc6000000000b */
[----:B------:R-:W-:Y:S04]  /*46d0*/  STG.E.U16 desc[UR30][R52.64], R5 ;  /* 0x0000000534007986 */ /* 0x000fe8000c10151e */
[----:B------:R-:W-:Y:S01]  /*46e0*/  STG.E.U16 desc[UR30][R54.64], R27 ;  /* 0x0000001b36007986 */ /* 0x000fe2000c10151e */
[----:B-1----:R-:W-:Y:S01]  /*46f0*/  LOP3.LUT R4, R0, 0x1f0, RZ, 0xc0, !PT ;  /* 0x000001f000047812 */ /* 0x002fe200078ec0ff */
[----:B------:R-:W-:Y:S01]  /*4700*/  IMAD.HI R0, R37, 0x4, RZ ;  /* 0x0000000425007827 */ /* 0x000fe200078e02ff */
[----:B0-----:R-:W-:Y:S01]  /*4710*/  IADD3 R2, P2, P3, R3, UR6, R8 ;  /* 0x0000000603027c10 */ /* 0x001fe2000fb5e008 */
[----:B------:R-:W-:Y:S03]  /*4720*/  STG.E.U16 desc[UR30][R60.64], R6 ;  /* 0x000000063c007986 */ /* 0x000fe6000c10151e */
[----:B------:R-:W-:Y:S01]  /*4730*/  IADD3.X R3, PT, PT, R0, UR5, R9, P2, P3 ;  /* 0x0000000500037c10 */ /* 0x000fe200097e6409 */
[----:B------:R-:W-:Y:S04]  /*4740*/  STG.E.U16 desc[UR30][R58.64], R29 ;  /* 0x0000001d3a007986 */ /* 0x000fe8000c10151e */
[----:B------:R-:W-:Y:S04]  /*4750*/  STG.E.U16 desc[UR30][R56.64], R7 ;  /* 0x0000000738007986 */ /* 0x000fe8000c10151e */
[----:B------:R-:W-:Y:S01]  /*4760*/  STG.E.U16 desc[UR30][R16.64], R11 ;  /* 0x0000000b10007986 */ /* 0x000fe2000c10151e */
[----:B------:R-:W-:Y:S06]  /*4770*/  BAR.SYNC.DEFER_BLOCKING 0x0 ;  /* 0x0000000000007b1d */ /* 0x000fec0000010000 */
[----:B------:R-:W-:Y:S02]  /*4780*/  STSM.16.M88 [R10], R43 ;  /* 0x0000002b0a007844 */ /* 0x000fe40000000000 */
[----:B------:R-:W-:Y:S06]  /*4790*/  BAR.SYNC.DEFER_BLOCKING 0x0 ;  /* 0x0000000000007b1d */ /* 0x000fec0000010000 */
[----:B------:R-:W0:Y:S04]  /*47a0*/  LDSM.16.M88 R5, [R4+UR11] ;  /* 0x0000000b0405783b */ /* 0x000e280008000000 */
[----:B0-----:R0:W-:Y:S01]  /*47b0*/  @!P1 STG.E desc[UR30][R2.64], R5 ;  /* 0x0000000502009986 */ /* 0x0011e2000c10191e */
[----:B------:R-:W-:Y:S06]  /*47c0*/  BAR.SYNC.DEFER_BLOCKING 0x0 ;  /* 0x0000000000007b1d */ /* 0x000fec0000010000 */
[----:B------:R-:W-:Y:S05]  /*47d0*/  @P0 BRA `(.L_x_20) ;  /* 0x0000000000a00947 */ /* 0x000fea0003800000 */
[----:B------:R-:W1:Y:S01]  /*47e0*/  S2UR UR5, SR_CgaCtaId ;  /* 0x00000000000579c3 */ /* 0x000e620000008800 */
[----:B------:R-:W-:Y:S01]  /*47f0*/  NOP ;  /* 0x0000000000007918 */ /* 0x000fe20000000000 */
[----:B------:R-:W-:Y:S01]  /*4800*/  UMOV UR4, 0x50 ;  /* 0x0000005000047882 */ /* 0x000fe20000000000 */
[----:B------:R-:W-:Y:S01]  /*4810*/  MOV R0, UR35 ;  /* 0x0000002300007c02 */ /* 0x000fe20008000f00 */
[----:B0-----:R-:W-:Y:S01]  /*4820*/  IMAD.MOV.U32 R3, RZ, RZ, 0xf ;  /* 0x0000000fff037424 */ /* 0x001fe200078e00ff */
[----:B------:R-:W-:Y:S02]  /*4830*/  MOV R7, 0x1 ;  /* 0x0000000100077802 */ /* 0x000fe40000000f00 */
[----:B------:R-:W-:-:S04]  /*4840*/  LOP3.LUT R0, R0, 0xffff, RZ, 0xc0, !PT ;  /* 0x0000ffff00007812 */ /* 0x000fc800078ec0ff */
[----:B------:R-:W-:-:S05]  /*4850*/  SHF.R.U32.HI R0, RZ, 0x5, R0 ;  /* 0x00000005ff007819 */ /* 0x000fca0000011600 */
[----:B------:R-:W-:Y:S01]  /*4860*/  VIADD R2, R0, 0x10 ;  /* 0x0000001000027836 */ /* 0x000fe20000000000 */
[----:B------:R-:W-:Y:S01]  /*4870*/  SHF.L.U32 R0, R3, R0, RZ ;  /* 0x0000000003007219 */ /* 0x000fe200000006ff */
[----:B-1----:R-:W-:-:S03]  /*4880*/  ULEA UR6, UR5, UR4, 0x18 ;  /* 0x0000000405067291 */ /* 0x002fc6000f8ec0ff */
[----:B------:R-:W-:-:S04]  /*4890*/  SHF.L.U32 R3, R7, R2, RZ ;  /* 0x0000000207037219 */ /* 0x000fc800000006ff */
[----:B------:R-:W-:Y:S02]  /*48a0*/  LOP3.LUT R0, R3, R0, RZ, 0xfc, !PT ;  /* 0x0000000003007212 */ /* 0x000fe400078efcff */
[----:B------:R-:W0:Y:S02]  /*48b0*/  LDS R5, [UR6] ;  /* 0x00000006ff057984 */ /* 0x000e240008000800 */
[C---:B------:R-:W-:Y:S02]  /*48c0*/  LOP3.LUT R2, R0.reuse, 0xffff, RZ, 0xc0, !PT ;  /* 0x0000ffff00027812 */ /* 0x040fe400078ec0ff */
[----:B0-----:R-:W-:-:S04]  /*48d0*/  LOP3.LUT R3, R0, 0xffff, R5, 0x80, !PT ;  /* 0x0000ffff00037812 */ /* 0x001fc800078e8005 */
[----:B------:R-:W-:-:S13]  /*48e0*/  ISETP.NE.AND P0, PT, R3, R2, PT ;  /* 0x000000020300720c */ /* 0x000fda0003f05270 */
[----:B------:R-:W-:Y:S05]  /*48f0*/  @P0 BRA `(.L_x_21) ;  /* 0x0000000000500947 */ /* 0x000fea0003800000 */
[----:B------:R-:W-:Y:S02]  /*4900*/  SHF.R.U32.HI R5, RZ, 0x10, R5 ;  /* 0x00000010ff057819 */ /* 0x000fe40000011605 */
[----:B------:R-:W-:-:S04]  /*4910*/  SHF.R.U32.HI R2, RZ, 0x10, R0 ;  /* 0x00000010ff027819 */ /* 0x000fc80000011600 */
[----:B------:R-:W-:-:S04]  /*4920*/  LOP3.LUT R5, R5, R2, RZ, 0xc0, !PT ;  /* 0x0000000205057212 */ /* 0x000fc800078ec0ff */
[----:B------:R-:W-:-:S13]  /*4930*/  ISETP.NE.AND P0, PT, R5, R2, PT ;  /* 0x000000020500720c */ /* 0x000fda0003f05270 */
[----:B------:R-:W-:Y:S05]  /*4940*/  @P0 BRA `(.L_x_22) ;  /* 0x0000000000300947 */ /* 0x000fea0003800000 */
[----:B------:R-:W-:Y:S01]  /*4950*/  R2UR UR4, R0 ;  /* 0x00000000000472ca */ /* 0x000fe200000e0000 */
[----:B------:R-:W-:Y:S01]  /*4960*/  VOTEU.ANY UR5, UPT, PT ;  /* 0x0000000000057886 */ /* 0x000fe200038e0100 */
[----:B------:R-:W0:Y:S01]  /*4970*/  S2R R0, SR_LANEID ;  /* 0x0000000000007919 */ /* 0x000e220000000000 */
[----:B------:R-:W-:-:S10]  /*4980*/  UFLO.U32 UR5, UR5 ;  /* 0x00000005000572bd */ /* 0x000fd400080e0000 */
[----:B------:R-:W-:-:S06]  /*4990*/  ULOP3.LUT UR4, URZ, UR4, URZ, 0x33, !UPT ;  /* 0x00000004ff047292 */ /* 0x000fcc000f8e33ff */
[----:B------:R-:W-:-:S04]  /*49a0*/  MOV R2, UR4 ;  /* 0x0000000400027c02 */ /* 0x000fc80008000f00 */
[----:B------:R-:W1:Y:S02]  /*49b0*/  REDUX UR7, R2 ;  /* 0x00000000020773c4 */ /* 0x000e640000000000 */
[----:B------:R2:W-:Y:S01]  /*49c0*/  UTCATOMSWS.AND URZ, UR4 ;  /* 0x0000000400ff79e3 */ /* 0x0005e20008000000 */
[----:B0-----:R-:W-:Y:S01]  /*49d0*/  ISETP.EQ.U32.AND P0, PT, R0, UR5, PT ;  /* 0x0000000500007c0c */ /* 0x001fe2000bf02070 */
[----:B-1----:R-:W-:-:S12]  /*49e0*/  IMAD.U32 R0, RZ, RZ, UR7 ;  /* 0x00000007ff007e24 */ /* 0x002fd8000f8e00ff */
[----:B------:R2:W-:Y:S01]  /*49f0*/  @P0 ATOMS.AND RZ, [UR6], R0 ;  /* 0x00000000ffff098c */ /* 0x0005e2000a800006 */
[----:B------:R-:W-:Y:S05]  /*4a00*/  BRA `(.L_x_20) ;  /* 0x0000000000147947 */ /* 0x000fea0003800000 */
.L_x_22:
[----:B------:R-:W-:-:S07]  /*4a10*/  MOV R2, 0x4a30 ;  /* 0x00004a3000027802 */ /* 0x000fce0000000f00 */
[----:B------:R-:W-:Y:S05]  /*4a20*/  CALL.REL.NOINC `($__internal_0_$__cuda_sm10x_tcgen05_guardrail_trap_col_being_dealloced_not_returned_by_alloc) ;  /* 0x0000000000447944 */ /* 0x000fea0003c00000 */
[----:B------:R-:W-:Y:S05]  /*4a30*/  BRA `(.L_x_20) ;  /* 0x0000000000087947 */ /* 0x000fea0003800000 */
.L_x_21:
[----:B------:R-:W-:-:S07]  /*4a40*/  MOV R2, 0x4a60 ;  /* 0x00004a6000027802 */ /* 0x000fce0000000f00 */
[----:B------:R-:W-:Y:S05]  /*4a50*/  CALL.REL.NOINC `($__internal_2_$__cuda_sm10x_tcgen05_guardrail_trap_unallocated_columns_being_dealloced) ;  /* 0x0000000000507944 */ /* 0x000fea0003c00000 */
.L_x_20:
[----:B------:R-:W-:Y:S01]  /*4a60*/  NOP ;  /* 0x0000000000007918 */ /* 0x000fe20000000000 */
[----:B--2---:R-:W-:Y:S05]  /*4a70*/  EXIT ;  /* 0x000000000000794d */ /* 0x004fea0003800000 */
.L_x_8:
[----:B------:R-:W1:Y:S02]  /*4a80*/  SYNCS.PHASECHK.TRANS64.TRYWAIT P3, [UR11+0x4800], RZ ;  /* 0x004800ffff0075a7 */ /* 0x000e64000806110b */
[----:B-1----:R-:W-:Y:S05]  /*4a90*/  @!P3 BRA `(.L_x_8) ;  /* 0xfffffffc00f8b947 */ /* 0x002fea000383ffff */
[----:B------:R-:W-:Y:S05]  /*4aa0*/  BRA `(.L_x_7) ;  /* 0xffffffcc00507947 */ /* 0x000fea000383ffff */
.L_x_14:
[----:B------:R-:W2:Y:S02]  /*4ab0*/  SYNCS.PHASECHK.TRANS64.TRYWAIT P2, [UR11+0x5810], RZ ;  /* 0x005810ffff0075a7 */ /* 0x000ea4000804110b */
[----:B--2---:R-:W-:Y:S05]  /*4ac0*/  @!P2 BRA `(.L_x_14) ;  /* 0xfffffffc00f8a947 */ /* 0x004fea000383ffff */
[----:B------:R-:W-:Y:S05]  /*4ad0*/  BRA `(.L_x_23) ;  /* 0xffffffdc004c7947 */ /* 0x000fea000383ffff */
.L_x_15:
[----:B------:R-:W2:Y:S02]  /*4ae0*/  SYNCS.PHASECHK.TRANS64.TRYWAIT P2, [UR14], R14 ;  /* 0x0000000eff0075a7 */ /* 0x000ea4000804110e */
[----:B--2---:R-:W-:Y:S05]  /*4af0*/  @!P2 BRA `(.L_x_15) ;  /* 0xfffffffc00f8a947 */ /* 0x004fea000383ffff */
[----:B------:R-:W-:Y:S05]  /*4b00*/  BRA `(.L_x_24) ;  /* 0xffffffe000407947 */ /* 0x000fea000383ffff */
.L_x_19:
[----:B------:R-:W0:Y:S02]  /*4b10*/  SYNCS.PHASECHK.TRANS64.TRYWAIT P2, [UR14], R3 ;  /* 0x00000003ff0075a7 */ /* 0x000e24000804110e */
[----:B0-----:R-:W-:Y:S05]  /*4b20*/  @!P2 BRA `(.L_x_19) ;  /* 0xfffffffc00f8a947 */ /* 0x001fea000383ffff */
[----:B------:R-:W-:Y:S05]  /*4b30*/  BRA `(.L_x_18) ;  /* 0xffffffe400a47947 */ /* 0x000fea000383ffff */
        .weak           $__internal_0_$__cuda_sm10x_tcgen05_guardrail_trap_col_being_dealloced_not_returned_by_alloc
        .type           $__internal_0_$__cuda_sm10x_tcgen05_guardrail_trap_col_being_dealloced_not_returned_by_alloc,@function
        .size           $__internal_0_$__cuda_sm10x_tcgen05_guardrail_trap_col_being_dealloced_not_returned_by_alloc,($__internal_1_$__cuda_sm10x_tcgen05_guardrail_trap_phase_invalid_during_alloc - $__internal_0_$__cuda_sm10x_tcgen05_guardrail_trap_col_being_dealloced_not_returned_by_alloc)
$__internal_0_$__cuda_sm10x_tcgen05_guardrail_trap_col_being_dealloced_not_returned_by_alloc:
[----:B------:R-:W-:Y:S05]  /*4b40*/  BPT.TRAP 0x1 ;  /* 0x000000040000795c */ /* 0x000fea0000300000 */
[----:B------:R-:W-:-:S04]  /*4b50*/  MOV R3, 0x0 ;  /* 0x0000000000037802 */ /* 0x000fc80000000f00 */
[----:B------:R-:W-:Y:S05]  /*4b60*/  RET.REL.NODEC R2 `(attn_fwd) ;  /* 0xffffffb402247950 */ /* 0x000fea0003c3ffff */
        .weak           $__internal_1_$__cuda_sm10x_tcgen05_guardrail_trap_phase_invalid_during_alloc
        .type           $__internal_1_$__cuda_sm10x_tcgen05_guardrail_trap_phase_invalid_during_alloc,@function
        .size           $__internal_1_$__cuda_sm10x_tcgen05_guardrail_trap_phase_invalid_during_alloc,($__internal_2_$__cuda_sm10x_tcgen05_guardrail_trap_unallocated_columns_being_dealloced - $__internal_1_$__cuda_sm10x_tcgen05_guardrail_trap_phase_invalid_during_alloc)
$__internal_1_$__cuda_sm10x_tcgen05_guardrail_trap_phase_invalid_during_alloc:
[----:B------:R-:W-:Y:S05]  /*4b70*/  BPT.TRAP 0x1 ;  /* 0x000000040000795c */ /* 0x000fea0000300000 */
[----:B------:R-:W-:-:S04]  /*4b80*/  IMAD.MOV.U32 R3, RZ, RZ, 0x0 ;  /* 0x00000000ff037424 */ /* 0x000fc800078e00ff */
[----:B------:R-:W-:Y:S05]  /*4b90*/  RET.REL.NODEC R2 `(attn_fwd) ;  /* 0xffffffb402187950 */ /* 0x000fea0003c3ffff */
        .weak           $__internal_2_$__cuda_sm10x_tcgen05_guardrail_trap_unallocated_columns_being_dealloced
        .type           $__internal_2_$__cuda_sm10x_tcgen05_guardrail_trap_unallocated_columns_being_dealloced,@function
        .size           $__internal_2_$__cuda_sm10x_tcgen05_guardrail_trap_unallocated_columns_being_dealloced,(.L_x_28 - $__internal_2_$__cuda_sm10x_tcgen05_guardrail_trap_unallocated_columns_being_dealloced)
$__internal_2_$__cuda_sm10x_tcgen05_guardrail_trap_unallocated_columns_being_dealloced:
[----:B------:R-:W-:Y:S05]  /*4ba0*/  BPT.TRAP 0x1 ;  /* 0x000000040000795c */ /* 0x000fea0000300000 */
[----:B------:R-:W-:-:S04]  /*4bb0*/  HFMA2 R3, -RZ, RZ, 0, 0 ;  /* 0x00000000ff037431 */ /* 0x000fc800000001ff */
[----:B------:R-:W-:Y:S05]  /*4bc0*/  RET.REL.NODEC R2 `(attn_fwd) ;  /* 0xffffffb4020c7950 */ /* 0x000fea0003c3ffff */
.L_x_25:
[----:B------:R-:W-:-:S00]  /*4bd0*/  BRA `(.L_x_25) ;  /* 0xfffffffc00fc7947 */ /* 0x000fc0000383ffff */
[----:B------:R-:W-:-:S00]  /*4be0*/  NOP ;  /* 0x0000000000007918 */ /* 0x000fc00000000000 */
        /* <DEDUP_REMOVED lines=9> */
.L_x_28:


//--------------------- .nv.global.init           --------------------------
	.section	.nv.global.init,"aw",@progbits
.nv.global.init:
	.type		_$_str,@object
	.size		_$_str,(.L_3 - _$_str)
_$_str:
        /*0000*/ 	.byte	0x5f, 0x5f, 0x43, 0x55, 0x44, 0x41, 0x5f, 0x46, 0x54, 0x5a, 0x00
.L_3:


//--------------------- .nv.shared.attn_fwd       --------------------------
	.section	.nv.shared.attn_fwd,"aw",@nobits
	.sectionflags	@""
	.align	16
	.zero		1024


//--------------------- .nv.shared.reserved.0     --------------------------
	.section	.nv.shared.reserved.0,"aw",@nobits
	.align	8
	.weak		__nv_reservedSMEM_offset_0_alias
	.size		__nv_reservedSMEM_offset_0_alias, 0, 64
	.other		__nv_reservedSMEM_offset_0_alias,@"STO_CUDA_RESERVED_SHARED STV_DEFAULT"
__nv_reservedSMEM_offset_0_alias:
	.zero		0
.nv.shared.reserved.0:
	.zero		64
	.weak		__nv_reservedSMEM_allocation_phase
	.type		__nv_reservedSMEM_allocation_phase,@object
	.size		__nv_reservedSMEM_allocation_phase,(.L_0 - __nv_reservedSMEM_allocation_phase)
__nv_reservedSMEM_allocation_phase:
	.zero		1
.L_0:
	.zero		7
	.weak		__nv_reservedSMEM_devtool_atexit_pc
	.type		__nv_reservedSMEM_devtool_atexit_pc,@object
	.size		__nv_reservedSMEM_devtool_atexit_pc,(__nv_reservedSMEM_allocation_mask - __nv_reservedSMEM_devtool_atexit_pc)
__nv_reservedSMEM_devtool_atexit_pc:
	.zero		8
	.weak		__nv_reservedSMEM_allocation_mask
	.type		__nv_reservedSMEM_allocation_mask,@object
	.size		__nv_reservedSMEM_allocation_mask,(.L_2 - __nv_reservedSMEM_allocation_mask)
__nv_reservedSMEM_allocation_mask:
	.zero		4
.L_2:


//--------------------- .nv.constant0.attn_fwd    --------------------------
	.section	.nv.constant0.attn_fwd,"a",@progbits
	.sectionflags	@""
	.align	4
.nv.constant0.attn_fwd:
	.zero		1032


//--------------------- SYMBOLS --------------------------

	.type		.nv.reservedSmem.offset0,@object
	.size		.nv.reservedSmem.offset0,0x4
	.type		.nv.reservedSmem.cap,@object
	.size		.nv.reservedSmem.cap,0x4
